# CuTe-DSL kernel — source=cudnn_frontend_dsl family=gemm_swiglu
# config = {"ab_dtype": "BFloat16", "c_dtype": "BFloat16", "mma_mn": [128, 256], "cluster_mn": [4, 1]}


// ===== COMPILED SASS (sm_100a) =====

	.target	sm_100a

	.elftype	@"ET_EXEC"


//--------------------- .note.nv.tkinfo           --------------------------
	.section	.note.nv.tkinfo,"",@"SHT_NOTE"
	.sectionflags	@"SHF_NOTE_NV_TKINFO"
	.tkinfo
        /*0018*/ 	.word	0x00000081
        /*0030*/ 	.string	""
        /*0030*/ 	.string	"ptxas"
        /*0030*/ 	.string	"Cuda compilation tools, release 12.9, V12.9.83"
        /*0030*/ 	.string	"Build system must define TOOLS_VERSION_EXTENDED"
        /*0030*/ 	.string	"-O 3 -arch sm_100a "



//--------------------- .note.nv.cuver            --------------------------
	.section	.note.nv.cuver,"",@"SHT_NOTE"
	.sectionflags	@"SHF_NOTE_NV_CUVER"
        /*0018*/ 	.short	0x0001
        /*001a*/ 	.short	0x0064
        /*001c*/ 	.short	0x0001
        /*001e*/ 	.short	0x0000
        /*0020*/ 	.short	0x0001
        /*0022*/ 	.short	0x0000


//--------------------- .nv.info                  --------------------------
	.section	.nv.info,"",@"SHT_CUDA_INFO"
	.align	4


	//----- nvinfo : EIATTR_REGCOUNT
	.align		4
        /*0000*/ 	.byte	0x04, 0x2f
        /*0002*/ 	.short	(.L_4 - .L_3)
	.align		4
.L_3:
        /*0004*/ 	.word	index@(kernel_cutlass_kernel_cudnngemm_swigludense_gemm_persistent_swigluPersistentDenseGemmKernel_object_at__TiledMMA_ThrLayoutVMNK11110000_PermutationMNK____MMAAtom_ThrID10_ShapeMNK12825616_TV_0)
        /*0008*/ 	.word	0x00000060


	//----- nvinfo : EIATTR_FRAME_SIZE
	.align		4
.L_4:
        /*000c*/ 	.byte	0x04, 0x11
        /*000e*/ 	.short	(.L_6 - .L_5)
	.align		4
.L_5:
        /*0010*/ 	.word	index@($__internal_2_$__cuda_sm10x_tcgen05_guardrail_trap_unallocated_columns_being_dealloced)
        /*0014*/ 	.word	0x00000000


	//----- nvinfo : EIATTR_FRAME_SIZE
	.align		4
.L_6:
        /*0018*/ 	.byte	0x04, 0x11
        /*001a*/ 	.short	(.L_8 - .L_7)
	.align		4
.L_7:
        /*001c*/ 	.word	index@($__internal_1_$__cuda_sm10x_tcgen05_guardrail_trap_phase_invalid_during_alloc)
        /*0020*/ 	.word	0x00000000


	//----- nvinfo : EIATTR_FRAME_SIZE
	.align		4
.L_8:
        /*0024*/ 	.byte	0x04, 0x11
        /*0026*/ 	.short	(.L_10 - .L_9)
	.align		4
.L_9:
        /*0028*/ 	.word	index@($__internal_0_$__cuda_sm10x_tcgen05_guardrail_trap_col_being_dealloced_not_returned_by_alloc)
        /*002c*/ 	.word	0x00000000


	//----- nvinfo : EIATTR_FRAME_SIZE
	.align		4
.L_10:
        /*0030*/ 	.byte	0x04, 0x11
        /*0032*/ 	.short	(.L_12 - .L_11)
	.align		4
.L_11:
        /*0034*/ 	.word	index@(kernel_cutlass_kernel_cudnngemm_swigludense_gemm_persistent_swigluPersistentDenseGemmKernel_object_at__TiledMMA_ThrLayoutVMNK11110000_PermutationMNK____MMAAtom_ThrID10_ShapeMNK12825616_TV_0)
        /*0038*/ 	.word	0x00000000


	//----- nvinfo : EIATTR_MIN_STACK_SIZE
	.align		4
.L_12:
        /*003c*/ 	.byte	0x04, 0x12
        /*003e*/ 	.short	(.L_14 - .L_13)
	.align		4
.L_13:
        /*0040*/ 	.word	index@(kernel_cutlass_kernel_cudnngemm_swigludense_gemm_persistent_swigluPersistentDenseGemmKernel_object_at__TiledMMA_ThrLayoutVMNK11110000_PermutationMNK____MMAAtom_ThrID10_ShapeMNK12825616_TV_0)
        /*0044*/ 	.word	0x00000000
.L_14:


//--------------------- .nv.info.kernel_cutlass_kernel_cudnngemm_swigludense_gemm_persistent_swigluPersistentDenseGemmKernel_object_at__TiledMMA_ThrLayoutVMNK11110000_PermutationMNK____MMAAtom_ThrID10_ShapeMNK12825616_TV_0 --------------------------
	.section	.nv.info.kernel_cutlass_kernel_cudnngemm_swigludense_gemm_persistent_swigluPersistentDenseGemmKernel_object_at__TiledMMA_ThrLayoutVMNK11110000_PermutationMNK____MMAAtom_ThrID10_ShapeMNK12825616_TV_0,"",@"SHT_CUDA_INFO"
	.sectionflags	@""
	.align	4


	//----- nvinfo : EIATTR_CUDA_API_VERSION
	.align		4
        /*0000*/ 	.byte	0x04, 0x37
        /*0002*/ 	.short	(.L_16 - .L_15)
.L_15:
        /*0004*/ 	.word	0x00000081


	//----- nvinfo : EIATTR_KPARAM_INFO
	.align		4
.L_16:
        /*0008*/ 	.byte	0x04, 0x17
        /*000a*/ 	.short	(.L_18 - .L_17)
.L_17:
        /*000c*/ 	.word	0x00000000
        /*0010*/ 	.short	0x0008
        /*0012*/ 	.short	0x0264
        /*0014*/ 	.byte	0x00, 0xf0, 0x11, 0x00


	//----- nvinfo : EIATTR_KPARAM_INFO
	.align		4
.L_18:
        /*0018*/ 	.byte	0x04, 0x17
        /*001a*/ 	.short	(.L_20 - .L_19)
.L_19:
        /*001c*/ 	.word	0x00000000
        /*0020*/ 	.short	0x0007
        /*0022*/ 	.short	0x0258
        /*0024*/ 	.byte	0x00, 0xf0, 0x31, 0x00


	//----- nvinfo : EIATTR_KPARAM_INFO
	.align		4
.L_20:
        /*0028*/ 	.byte	0x04, 0x17
        /*002a*/ 	.short	(.L_22 - .L_21)
.L_21:
        /*002c*/ 	.word	0x00000000
        /*0030*/ 	.short	0x0006
        /*0032*/ 	.short	0x024c
        /*0034*/ 	.byte	0x00, 0xf0, 0x31, 0x00


	//----- nvinfo : EIATTR_KPARAM_INFO
	.align		4
.L_22:
        /*0038*/ 	.byte	0x04, 0x17
        /*003a*/ 	.short	(.L_24 - .L_23)
.L_23:
        /*003c*/ 	.word	0x00000000
        /*0040*/ 	.short	0x0005
        /*0042*/ 	.short	0x0240
        /*0044*/ 	.byte	0x00, 0xf0, 0x31, 0x00


	//----- nvinfo : EIATTR_KPARAM_INFO
	.align		4
.L_24:
        /*0048*/ 	.byte	0x04, 0x17
        /*004a*/ 	.short	(.L_26 - .L_25)
.L_25:
        /*004c*/ 	.word	0x00000000
        /*0050*/ 	.short	0x0004
        /*0052*/ 	.short	0x01c0
        /*0054*/ 	.byte	0x00, 0xf0, 0x01, 0x02


	//----- nvinfo : EIATTR_KPARAM_INFO
	.align		4
.L_26:
        /*0058*/ 	.byte	0x04, 0x17
        /*005a*/ 	.short	(.L_28 - .L_27)
.L_27:
        /*005c*/ 	.word	0x00000000
        /*0060*/ 	.short	0x0003
        /*0062*/ 	.short	0x0140
        /*0064*/ 	.byte	0x00, 0xf0, 0x01, 0x02


	//----- nvinfo : EIATTR_KPARAM_INFO
	.align		4
.L_28:
        /*0068*/ 	.byte	0x04, 0x17
        /*006a*/ 	.short	(.L_30 - .L_29)
.L_29:
        /*006c*/ 	.word	0x00000000
        /*0070*/ 	.short	0x0002
        /*0072*/ 	.short	0x00c0
        /*0074*/ 	.byte	0x00, 0xf0, 0x01, 0x02


	//----- nvinfo : EIATTR_KPARAM_INFO
	.align		4
.L_30:
        /*0078*/ 	.byte	0x04, 0x17
        /*007a*/ 	.short	(.L_32 - .L_31)
.L_31:
        /*007c*/ 	.word	0x00000000
        /*0080*/ 	.short	0x0001
        /*0082*/ 	.short	0x0040
        /*0084*/ 	.byte	0x00, 0xf0, 0x01, 0x02


	//----- nvinfo : EIATTR_KPARAM_INFO
	.align		4
.L_32:
        /*0088*/ 	.byte	0x04, 0x17
        /*008a*/ 	.short	(.L_34 - .L_33)
.L_33:
        /*008c*/ 	.word	0x00000000
        /*0090*/ 	.short	0x0000
        /*0092*/ 	.short	0x0000
        /*0094*/ 	.byte	0x00, 0xf0, 0x0d, 0x00


	//----- nvinfo : EIATTR_AT_ENTRY_FRAGMENTS
	.align		4
.L_34:
        /*0098*/ 	.byte	0x04, 0x4f
        /*009a*/ 	.short	(.L_36 - .L_35)


	//   ....[0]....
.L_35:
        /*009c*/ 	.word	0x00000004


	//----- nvinfo : EIATTR_RESERVED_SMEM_USED
	.align		4
.L_36:
        /*00a0*/ 	.byte	0x01, 0x41
	.zero		2


	//----- nvinfo : EIATTR_SPARSE_MMA_MASK
	.align		4
        /*00a4*/ 	.byte	0x03, 0x50
        /*00a6*/ 	.short	0x0000


	//----- nvinfo : EIATTR_TCGEN05_1CTA_USED
	.align		4
        /*00a8*/ 	.byte	0x01, 0x51
	.zero		2


	//----- nvinfo : EIATTR_MAXREG_COUNT
	.align		4
        /*00ac*/ 	.byte	0x03, 0x1b
        /*00ae*/ 	.short	0x00ff


	//----- nvinfo : EIATTR_NUM_BARRIERS
	.align		4
        /*00b0*/ 	.byte	0x02, 0x4c
        /*00b2*/ 	.byte	0x03
	.zero		1


	//----- nvinfo : EIATTR_INT_WARP_WIDE_INSTR_OFFSETS
	.align		4
        /*00b4*/ 	.byte	0x04, 0x31
        /*00b6*/ 	.short	(.L_38 - .L_37)


	//   ....[0]....
.L_37:
        /*00b8*/ 	.word	0x00003df0


	//   ....[1]....
        /*00bc*/ 	.word	0x00003e20


	//----- nvinfo : EIATTR_COOP_GROUP_MASK_REGIDS
	.align		4
.L_38:
        /*00c0*/ 	.byte	0x04, 0x29
        /*00c2*/ 	.short	(.L_40 - .L_39)


	//   ....[0]....
.L_39:
        /*00c4*/ 	.word	0xffffffff


	//   ....[1]....
        /*00c8*/ 	.word	0xffffffff


	//   ....[2]....
        /*00cc*/ 	.word	0xffffffff


	//   ....[3]....
        /*00d0*/ 	.word	0xffffffff


	//   ....[4]....
        /*00d4*/ 	.word	0xffffffff


	//   ....[5]....
        /*00d8*/ 	.word	0xffffffff


	//   ....[6]....
        /*00dc*/ 	.word	0xffffffff


	//----- nvinfo : EIATTR_COOP_GROUP_INSTR_OFFSETS
	.align		4
.L_40:
        /*00e0*/ 	.byte	0x04, 0x28
        /*00e2*/ 	.short	(.L_42 - .L_41)


	//   ....[0]....
.L_41:
        /*00e4*/ 	.word	0x00000390


	//   ....[1]....
        /*00e8*/ 	.word	0x00000540


	//   ....[2]....
        /*00ec*/ 	.word	0x000005e0


	//   ....[3]....
        /*00f0*/ 	.word	0x00001870


	//   ....[4]....
        /*00f4*/ 	.word	0x00001b30


	//   ....[5]....
        /*00f8*/ 	.word	0x00003c70


	//   ....[6]....
        /*00fc*/ 	.word	0x00003ed0


	//----- nvinfo : EIATTR_VRC_CTA_INIT_COUNT
	.align		4
.L_42:
        /*0100*/ 	.byte	0x02, 0x4a
        /*0102*/ 	.byte	0x80
	.zero		1


	//----- nvinfo : EIATTR_MBARRIER_INSTR_OFFSETS
	.align		4
        /*0104*/ 	.byte	0x04, 0x39
        /*0106*/ 	.short	(.L_44 - .L_43)


	//   ....[0]....
.L_43:
        /*0108*/ 	.word	0x000002e0
        /*010c*/ 	.word	0x000000ff
        /*0110*/ 	.word	0x00000000
        /*0114*/ 	.short	0x0100
        /*0116*/ 	.byte	0x05
	.zero		1


	//   ....[1]....
        /*0118*/ 	.word	0x000002f0
        /*011c*/ 	.word	0x000000ff
        /*0120*/ 	.word	0x00000008
        /*0124*/ 	.short	0x0100
        /*0126*/ 	.byte	0x05
	.zero		1


	//   ....[2]....
        /*0128*/ 	.word	0x00000300
        /*012c*/ 	.word	0x000000ff
        /*0130*/ 	.word	0x00000010
        /*0134*/ 	.short	0x0100
        /*0136*/ 	.byte	0x05
	.zero		1


	//   ....[3]....
        /*0138*/ 	.word	0x00000310
        /*013c*/ 	.word	0x000000ff
        /*0140*/ 	.word	0x00000018
        /*0144*/ 	.short	0x0100
        /*0146*/ 	.byte	0x05
	.zero		1


	//   ....[4]....
        /*0148*/ 	.word	0x00000320
        /*014c*/ 	.word	0x000000ff
        /*0150*/ 	.word	0x00000020
        /*0154*/ 	.short	0x0100
        /*0156*/ 	.byte	0x05
	.zero		1


	//   ....[5]....
        /*0158*/ 	.word	0x00000330
        /*015c*/ 	.word	0x000000ff
        /*0160*/ 	.word	0x00000028
        /*0164*/ 	.short	0x0100
        /*0166*/ 	.byte	0x05
	.zero		1


	//   ....[6]....
        /*0168*/ 	.word	0x000004b0
        /*016c*/ 	.word	0x000000ff
        /*0170*/ 	.word	0x00000030
        /*0174*/ 	.short	0x0100
        /*0176*/ 	.byte	0x06
	.zero		1


	//   ....[7]....
        /*0178*/ 	.word	0x000004c0
        /*017c*/ 	.word	0x000000ff
        /*0180*/ 	.word	0x00000038
        /*0184*/ 	.short	0x0100
        /*0186*/ 	.byte	0x06
	.zero		1


	//   ....[8]....
        /*0188*/ 	.word	0x000004d0
        /*018c*/ 	.word	0x000000ff
        /*0190*/ 	.word	0x00000040
        /*0194*/ 	.short	0x0100
        /*0196*/ 	.byte	0x06
	.zero		1


	//   ....[9]....
        /*0198*/ 	.word	0x000004e0
        /*019c*/ 	.word	0x000000ff
        /*01a0*/ 	.word	0x00000048
        /*01a4*/ 	.short	0x0100
        /*01a6*/ 	.byte	0x06
	.zero		1


	//   ....[10]....
        /*01a8*/ 	.word	0x00000a10
        /*01ac*/ 	.word	0x000000ff
        /*01b0*/ 	.word	0x00000018
        /*01b4*/ 	.short	0x010a
        /*01b6*/ 	.byte	0x06
	.zero		1


	//   ....[11]....
        /*01b8*/ 	.word	0x00000b40
        /*01bc*/ 	.word	0x000000ff
        /*01c0*/ 	.word	0x00000018
        /*01c4*/ 	.short	0x010a
        /*01c6*/ 	.byte	0x09
	.zero		1


	//   ....[12]....
        /*01c8*/ 	.word	0x00000c70
        /*01cc*/ 	.word	0x000000ff
        /*01d0*/ 	.word	0x00000018
        /*01d4*/ 	.short	0x010a
        /*01d6*/ 	.byte	0x1e
	.zero		1


	//   ....[13]....
        /*01d8*/ 	.word	0x00000f30
        /*01dc*/ 	.word	0x000000ff
        /*01e0*/ 	.word	0x00000018
        /*01e4*/ 	.short	0x010a
        /*01e6*/ 	.byte	0x04
	.zero		1


	//   ....[14]....
        /*01e8*/ 	.word	0x00001320
        /*01ec*/ 	.word	0x000000ff
        /*01f0*/ 	.word	0x00000000
        /*01f4*/ 	.short	0x010a
        /*01f6*/ 	.byte	0x06
	.zero		1


	//   ....[15]....
        /*01f8*/ 	.word	0x00001340
        /*01fc*/ 	.word	0x000000ff
        /*0200*/ 	.word	0x00000040
        /*0204*/ 	.short	0x010a
        /*0206*/ 	.byte	0x07
	.zero		1


	//   ....[16]....
        /*0208*/ 	.word	0x000014d0
        /*020c*/ 	.word	0x000000ff
        /*0210*/ 	.word	0x00000000
        /*0214*/ 	.short	0x010a
        /*0216*/ 	.byte	0x05
	.zero		1


	//   ....[17]....
        /*0218*/ 	.word	0x00001650
        /*021c*/ 	.word	0x000000ff
        /*0220*/ 	.word	0x00000000
        /*0224*/ 	.short	0x010a
        /*0226*/ 	.byte	0x06
	.zero		1


	//   ....[18]....
        /*0228*/ 	.word	0x000017f0
        /*022c*/ 	.word	0x00000000
        /*0230*/ 	.word	0x00000040
        /*0234*/ 	.short	0x010a
        /*0236*/ 	.byte	0xff
	.zero		1


	//   ....[19]....
        /*0238*/ 	.word	0x000020f0
        /*023c*/ 	.word	0x000000ff
        /*0240*/ 	.word	0x00000030
        /*0244*/ 	.short	0x010a
        /*0246*/ 	.byte	0x16
	.zero		1


	//   ....[20]....
        /*0248*/ 	.word	0x00003a00
        /*024c*/ 	.word	0x000000ff
        /*0250*/ 	.word	0x00000040
        /*0254*/ 	.short	0x0101
        /*0256*/ 	.byte	0x16
	.zero		1


	//   ....[21]....
        /*0258*/ 	.word	0x00003f30
        /*025c*/ 	.word	0x00000000
        /*0260*/ 	.word	0x00000018
        /*0264*/ 	.short	0x010a
        /*0266*/ 	.byte	0xff
	.zero		1


	//   ....[22]....
        /*0268*/ 	.word	0x00003fb0
        /*026c*/ 	.word	0x00000000
        /*0270*/ 	.word	0x00000018
        /*0274*/ 	.short	0x010a
        /*0276*/ 	.byte	0xff
	.zero		1


	//   ....[23]....
        /*0278*/ 	.word	0x00004030
        /*027c*/ 	.word	0x00000000
        /*0280*/ 	.word	0x00000040
        /*0284*/ 	.short	0x010a
        /*0286*/ 	.byte	0xff
	.zero		1


	//   ....[24]....
        /*0288*/ 	.word	0x000040b0
        /*028c*/ 	.word	0x00000000
        /*0290*/ 	.word	0x00000000
        /*0294*/ 	.short	0x010a
        /*0296*/ 	.byte	0xff
	.zero		1


	//   ....[25]....
        /*0298*/ 	.word	0x00004110
        /*029c*/ 	.word	0x00000000
        /*02a0*/ 	.word	0x00000040
        /*02a4*/ 	.short	0x010a
        /*02a6*/ 	.byte	0xff
	.zero		1


	//   ....[26]....
        /*02a8*/ 	.word	0x00004180
        /*02ac*/ 	.word	0x00000004
        /*02b0*/ 	.word	0x00000030
        /*02b4*/ 	.short	0x010a
        /*02b6*/ 	.byte	0xff
	.zero		1


	//----- nvinfo : EIATTR_NUM_MBARRIERS
	.align		4
.L_44:
        /*02b8*/ 	.byte	0x03, 0x38
        /*02ba*/ 	.short	0x000a


	//----- nvinfo : EIATTR_EXIT_INSTR_OFFSETS
	.align		4
        /*02bc*/ 	.byte	0x04, 0x1c
        /*02be*/ 	.short	(.L_46 - .L_45)


	//   ....[0]....
.L_45:
        /*02c0*/ 	.word	0x00001830


	//   ....[1]....
        /*02c4*/ 	.word	0x00003ef0


	//----- nvinfo : EIATTR_REQNTID
	.align		4
.L_46:
        /*02c8*/ 	.byte	0x04, 0x10
        /*02ca*/ 	.short	(.L_48 - .L_47)
.L_47:
        /*02cc*/ 	.word	0x000000c0
        /*02d0*/ 	.word	0x00000001
        /*02d4*/ 	.word	0x00000001


	//----- nvinfo : EIATTR_CRS_STACK_SIZE
	.align		4
.L_48:
        /*02d8*/ 	.byte	0x04, 0x1e
        /*02da*/ 	.short	(.L_50 - .L_49)
.L_49:
        /*02dc*/ 	.word	0x00000000


	//----- nvinfo : EIATTR_CBANK_PARAM_SIZE
	.align		4
.L_50:
        /*02e0*/ 	.byte	0x03, 0x19
        /*02e2*/ 	.short	0x0268


	//----- nvinfo : EIATTR_PARAM_CBANK
	.align		4
        /*02e4*/ 	.byte	0x04, 0x0a
        /*02e6*/ 	.short	(.L_52 - .L_51)
	.align		4
.L_51:
        /*02e8*/ 	.word	index@(.nv.constant0.kernel_cutlass_kernel_cudnngemm_swigludense_gemm_persistent_swigluPersistentDenseGemmKernel_object_at__TiledMMA_ThrLayoutVMNK11110000_PermutationMNK____MMAAtom_ThrID10_ShapeMNK12825616_TV_0)
        /*02ec*/ 	.short	0x0380
        /*02ee*/ 	.short	0x0268


	//----- nvinfo : EIATTR_SW_WAR
	.align		4
.L_52:
        /*02f0*/ 	.byte	0x04, 0x36
        /*02f2*/ 	.short	(.L_54 - .L_53)
.L_53:
        /*02f4*/ 	.word	0x00000008
.L_54:


//--------------------- .nv.compat                --------------------------
	.section	.nv.compat,"",@"SHT_CUDA_COMPAT_INFO"
	.align	4
        /*0000*/ 	.byte	0x02, 0x02, 0x02, 0x00, 0x02, 0x05, 0x05, 0x00, 0x02, 0x03, 0x01, 0x00, 0x02, 0x06, 0x01, 0x00


//--------------------- .nv.callgraph             --------------------------
	.section	.nv.callgraph,"",@"SHT_CUDA_CALLGRAPH"
	.align	4
	.sectionentsize	8
	.align		4
        /*0000*/ 	.word	0x00000000
	.align		4
        /*0004*/ 	.word	0xffffffff
	.align		4
        /*0008*/ 	.word	0x00000000
	.align		4
        /*000c*/ 	.word	0xfffffffe
	.align		4
        /*0010*/ 	.word	0x00000000
	.align		4
        /*0014*/ 	.word	0xfffffffd
	.align		4
        /*0018*/ 	.word	0x00000000
	.align		4
        /*001c*/ 	.word	0xfffffffc


//--------------------- .text.kernel_cutlass_kernel_cudnngemm_swigludense_gemm_persistent_swigluPersistentDenseGemmKernel_object_at__TiledMMA_ThrLayoutVMNK11110000_PermutationMNK____MMAAtom_ThrID10_ShapeMNK12825616_TV_0 --------------------------
	.section	.text.kernel_cutlass_kernel_cudnngemm_swigludense_gemm_persistent_swigluPersistentDenseGemmKernel_object_at__TiledMMA_ThrLayoutVMNK11110000_PermutationMNK____MMAAtom_ThrID10_ShapeMNK12825616_TV_0,"ax",@progbits
	.align	128
        .global         kernel_cutlass_kernel_cudnngemm_swigludense_gemm_persistent_swigluPersistentDenseGemmKernel_object_at__TiledMMA_ThrLayoutVMNK11110000_PermutationMNK____MMAAtom_ThrID10_ShapeMNK12825616_TV_0
        .type           kernel_cutlass_kernel_cudnngemm_swigludense_gemm_persistent_swigluPersistentDenseGemmKernel_object_at__TiledMMA_ThrLayoutVMNK11110000_PermutationMNK____MMAAtom_ThrID10_ShapeMNK12825616_TV_0,@function
        .size           kernel_cutlass_kernel_cudnngemm_swigludense_gemm_persistent_swigluPersistentDenseGemmKernel_object_at__TiledMMA_ThrLayoutVMNK11110000_PermutationMNK____MMAAtom_ThrID10_ShapeMNK12825616_TV_0,(.L_x_57 - kernel_cutlass_kernel_cudnngemm_swigludense_gemm_persistent_swigluPersistentDenseGemmKernel_object_at__TiledMMA_ThrLayoutVMNK11110000_PermutationMNK____MMAAtom_ThrID10_ShapeMNK12825616_TV_0)
        .other          kernel_cutlass_kernel_cudnngemm_swigludense_gemm_persistent_swigluPersistentDenseGemmKernel_object_at__TiledMMA_ThrLayoutVMNK11110000_PermutationMNK____MMAAtom_ThrID10_ShapeMNK12825616_TV_0,@"STO_CUDA_ENTRY STV_DEFAULT"
kernel_cutlass_kernel_cudnngemm_swigludense_gemm_persistent_swigluPersistentDenseGemmKernel_object_at__TiledMMA_ThrLayoutVMNK11110000_PermutationMNK____MMAAtom_ThrID10_ShapeMNK12825616_TV_0:
.text.kernel_cutlass_kernel_cudnngemm_swigludense_gemm_persistent_swigluPersistentDenseGemmKernel_object_at__TiledMMA_ThrLayoutVMNK11110000_PermutationMNK____MMAAtom_ThrID10_ShapeMNK12825616_TV_0:
[----:B------:R-:W1:Y:S01]  /*0000*/  LDC R1, c[0x0][0x37c] ;  /* 0x0000df00ff017b82 */ /* 0x000e620000000800 */
[----:B------:R-:W2:Y:S07]  /*0010*/  S2R R3, SR_TID.X ;  /* 0x0000000000037919 */ /* 0x000eae0000002100 */
[----:B------:R-:W3:Y:S01]  /*0020*/  S2UR UR13, SR_CgaCtaId ;  /* 0x00000000000d79c3 */ /* 0x000ee20000008800 */
[----:B------:R-:W4:Y:S01]  /*0030*/  LDCU.U8 UR5, c[0x0][0x382] ;  /* 0x00007040ff0577ac */ /* 0x000f220008000000 */
[----:B------:R-:W5:Y:S01]  /*0040*/  LDCU.U8 UR4, c[0x0][0x381] ;  /* 0x00007020ff0477ac */ /* 0x000f620008000000 */
[----:B------:R-:W2:Y:S01]  /*0050*/  LDCU UR6, c[0x0][0x36c] ;  /* 0x00006d80ff0677ac */ /* 0x000ea20008000800 */
[----:B----4-:R-:W-:-:S02]  /*0060*/  ULOP3.LUT UR5, UR5, 0x1, URZ, 0xc0, !UPT ;  /* 0x0000000105057892 */ /* 0x010fc4000f8ec0ff */
[----:B-----5:R-:W-:Y:S02]  /*0070*/  ULOP3.LUT UR4, UR4, 0x1, URZ, 0xc0, !UPT ;  /* 0x0000000104047892 */ /* 0x020fe4000f8ec0ff */
[----:B---3--:R-:W-:Y:S02]  /*0080*/  USHF.R.S32.HI UR7, URZ, 0x1f, UR13 ;  /* 0x0000001fff077899 */ /* 0x008fe4000801140d */
[----:B--2---:R-:W-:Y:S02]  /*0090*/  UISETP.EQ.U32.AND UP2, UPT, UR6, 0x1, UPT ;  /* 0x000000010600788c */ /* 0x004fe4000bf42070 */
[----:B------:R-:W-:Y:S01]  /*00a0*/  ULEA.HI UR7, UR7, UR13, URZ, 0x2 ;  /* 0x0000000d07077291 */ /* 0x000fe2000f8f10ff */
[----:B------:R-:W-:Y:S01]  /*00b0*/  SHF.R.U32.HI R0, RZ, 0x5, R3 ;  /* 0x00000005ff007819 */ /* 0x000fe20000011603 */
[----:B------:R-:W-:Y:S02]  /*00c0*/  UISETP.NE.U32.AND UP6, UPT, UR5, 0x1, UPT ;  /* 0x000000010500788c */ /* 0x000fe4000bfc5070 */
[----:B------:R-:W-:Y:S01]  /*00d0*/  ULOP3.LUT UR7, UR7, 0xfffffffc, URZ, 0xc0, !UPT ;  /* 0xfffffffc07077892 */ /* 0x000fe2000f8ec0ff */
[----:B------:R-:W-:Y:S01]  /*00e0*/  R2UR UR21, R0 ;  /* 0x00000000001572ca */ /* 0x000fe200000e0000 */
[----:B------:R-:W-:-:S02]  /*00f0*/  UISETP.NE.U32.AND UP5, UPT, UR4, 0x1, UPT ;  /* 0x000000010400788c */ /* 0x000fc4000bfa5070 */
[----:B------:R-:W-:-:S10]  /*0100*/  UIADD3 UR22, UPT, UPT, -UR7, UR13, URZ ;  /* 0x0000000d07167290 */ /* 0x000fd4000fffe1ff */
[----:B------:R-:W-:Y:S02]  /*0110*/  UISETP.NE.AND UP4, UPT, UR21, 0x5, UPT ;  /* 0x000000051500788c */ /* 0x000fe4000bf85270 */
[----:B------:R-:W-:-:S07]  /*0120*/  UISETP.NE.AND UP3, UPT, UR21, URZ, UPT ;  /* 0x000000ff1500728c */ /* 0x000fce000bf65270 */
[----:B-1----:R-:W-:Y:S05]  /*0130*/  BRA.U UP4, `(.L_x_0) ;  /* 0x0000000104387547 */ /* 0x002fea000b800000 */
[----:B------:R-:W1:Y:S02]  /*0140*/  LDCU.64 UR4, c[0x0][0x348] ;  /* 0x00006900ff0477ac */ /* 0x000e640008000a00 */
[----:B-1----:R-:W-:Y:S02]  /*0150*/  UIADD3 UR10, UP1, UPT, UR4, 0x40, URZ ;  /* 0x00000040040a7890 */ /* 0x002fe4000ff3e0ff */
[----:B------:R-:W-:Y:S02]  /*0160*/  UIADD3 UR8, UP0, UPT, UR4, 0xc0, URZ ;  /* 0x000000c004087890 */ /* 0x000fe4000ff1e0ff */
[----:B------:R-:W-:Y:S02]  /*0170*/  UIADD3.X UR11, UPT, UPT, URZ, UR5, URZ, UP1, !UPT ;  /* 0x00000005ff0b7290 */ /* 0x000fe40008ffe4ff */
[----:B------:R-:W-:Y:S02]  /*0180*/  UIADD3 UR6, UP1, UPT, UR4, 0x140, URZ ;  /* 0x0000014004067890 */ /* 0x000fe4000ff3e0ff */
[----:B------:R-:W-:-:S02]  /*0190*/  UIADD3.X UR9, UPT, UPT, URZ, UR5, URZ, UP0, !UPT ;  /* 0x00000005ff097290 */ /* 0x000fc400087fe4ff */
[----:B------:R-:W-:Y:S02]  /*01a0*/  UIADD3 UR4, UP0, UPT, UR4, 0x1c0, URZ ;  /* 0x000001c004047890 */ /* 0x000fe4000ff1e0ff */
[----:B------:R-:W-:Y:S01]  /*01b0*/  UIADD3.X UR7, UPT, UPT, URZ, UR5, URZ, UP1, !UPT ;  /* 0x00000005ff077290 */ /* 0x000fe20008ffe4ff */
[----:B------:R1:W-:Y:S01]  /*01c0*/  UTMACCTL.PF [UR10] ;  /* 0x000000000a0079b9 */ /* 0x0003e20008040000 */
[----:B------:R-:W-:-:S03]  /*01d0*/  UIADD3.X UR5, UPT, UPT, URZ, UR5, URZ, UP0, !UPT ;  /* 0x00000005ff057290 */ /* 0x000fc600087fe4ff */
[----:B------:R1:W-:Y:S04]  /*01e0*/  UTMACCTL.PF [UR8] ;  /* 0x00000000080079b9 */ /* 0x0003e80008040000 */
[----:B------:R1:W-:Y:S02]  /*01f0*/  UTMACCTL.PF [UR6] ;  /* 0x00000000060079b9 */ /* 0x0003e40008040000 */
[----:B------:R1:W-:Y:S02]  /*0200*/  UTMACCTL.PF [UR4] ;  /* 0x00000000040079b9 */ /* 0x0003e40008040000 */
[----:B-1----:R-:W-:Y:S01]  /*0210*/  NOP ;  /* 0x0000000000007918 */ /* 0x002fe20000000000 */
.L_x_0:
[----:B------:R-:W-:Y:S05]  /*0220*/  BRA.U UP3, `(.L_x_1) ;  /* 0x0000000103487547 */ /* 0x000fea000b800000 */
[----:B------:R-:W-:Y:S01]  /*0230*/  UMOV UR5, 0x400 ;  /* 0x0000040000057882 */ /* 0x000fe20000000000 */
[----:B------:R-:W-:Y:S01]  /*0240*/  UMOV UR6, 0x1 ;  /* 0x0000000100067882 */ /* 0x000fe20000000000 */
[----:B------:R-:W-:Y:S02]  /*0250*/  ULEA UR5, UR13, UR5, 0x18 ;  /* 0x000000050d057291 */ /* 0x000fe4000f8ec0ff */
[----:B------:R-:W-:-:S04]  /*0260*/  UIADD3 UR6, UPT, UPT, -UR6, 0x100000, URZ ;  /* 0x0010000006067890 */ /* 0x000fc8000fffe1ff */
[----:B------:R-:W-:Y:S02]  /*0270*/  USHF.L.U32 UR7, UR6, 0xb, URZ ;  /* 0x0000000b06077899 */ /* 0x000fe400080006ff */
[----:B------:R-:W-:Y:S01]  /*0280*/  USHF.L.U32 UR6, UR6, 0x1, URZ ;  /* 0x0000000106067899 */ /* 0x000fe200080006ff */
[----:B------:R-:W-:Y:S02]  /*0290*/  UMOV UR4, 0x4 ;  /* 0x0000000400047882 */ /* 0x000fe40000000000 */
[----:B------:R-:W-:-:S04]  /*02a0*/  UIADD3 UR8, UPT, UPT, -UR4, 0x100000, URZ ;  /* 0x0010000004087890 */ /* 0x000fc8000fffe1ff */
[----:B------:R-:W-:Y:S02]  /*02b0*/  USHF.L.U32 UR9, UR8, 0xb, URZ ;  /* 0x0000000b08097899 */ /* 0x000fe400080006ff */
[----:B------:R-:W-:Y:S01]  /*02c0*/  USHF.L.U32 UR8, UR8, 0x1, URZ ;  /* 0x0000000108087899 */ /* 0x000fe200080006ff */
[----:B------:R-:W1:Y:S02]  /*02d0*/  FENCE.VIEW.ASYNC.S ;  /* 0x00000000000073c6 */ /* 0x000e640000000000 */
[----:B-1----:R1:W2:Y:S01]  /*02e0*/  SYNCS.EXCH.64 URZ, [UR5], UR6 ;  /* 0x0000000605ff75b2 */ /* 0x0022a20008000100 */
[----:B------:R1:W3:Y:S01]  /*02f0*/  SYNCS.EXCH.64 URZ, [UR5+0x8], UR6 ;  /* 0x0000080605ff75b2 */ /* 0x0002e20008000100 */
[----:B------:R1:W4:Y:S07]  /*0300*/  SYNCS.EXCH.64 URZ, [UR5+0x10], UR6 ;  /* 0x0000100605ff75b2 */ /* 0x00032e0008000100 */
[----:B------:R1:W5:Y:S01]  /*0310*/  SYNCS.EXCH.64 URZ, [UR5+0x18], UR8 ;  /* 0x0000180805ff75b2 */ /* 0x0003620008000100 */
[----:B------:R1:W1:Y:S01]  /*0320*/  SYNCS.EXCH.64 URZ, [UR5+0x20], UR8 ;  /* 0x0000200805ff75b2 */ /* 0x0002620008000100 */
[----:B------:R1:W1:Y:S01]  /*0330*/  SYNCS.EXCH.64 URZ, [UR5+0x28], UR8 ;  /* 0x0000280805ff75b2 */ /* 0x0002620008000100 */
[----:B------:R-:W-:Y:S01]  /*0340*/  NOP ;  /* 0x0000000000007918 */ /* 0x000fe20000000000 */
.L_x_1:
[----:B------:R-:W-:Y:S01]  /*0350*/  NOP ;  /* 0x0000000000007918 */ /* 0x000fe20000000000 */
[----:B------:R-:W-:Y:S05]  /*0360*/  BRA.U !UP2, `(.L_x_2) ;  /* 0x000000010a087547 */ /* 0x000fea000b800000 */
[----:B-12345:R-:W-:Y:S01]  /*0370*/  UCGABAR_ARV ;  /* 0x00000000000079c7 */ /* 0x03efe20008000000 */
[----:B------:R-:W-:Y:S05]  /*0380*/  BRA `(.L_x_3) ;  /* 0x0000000000047947 */ /* 0x000fea0003800000 */
.L_x_2:
[----:B-12345:R-:W-:Y:S01]  /*0390*/  NOP ;  /* 0x0000000000007918 */ /* 0x03efe20000000000 */
.L_x_3:
[----:B------:R-:W-:Y:S05]  /*03a0*/  BRA.U !UP2, `(.L_x_4) ;  /* 0x000000010a0c7547 */ /* 0x000fea000b800000 */
[----:B------:R-:W-:Y:S01]  /*03b0*/  UCGABAR_WAIT ;  /* 0x0000000000007dc7 */ /* 0x000fe20008000000 */
[----:B------:R-:W-:Y:S01]  /*03c0*/  CCTL.IVALL ;  /* 0x00000000ff00798f */ /* 0x000fe20002000000 */
[----:B------:R-:W-:Y:S05]  /*03d0*/  BRA `(.L_x_5) ;  /* 0x0000000000047947 */ /* 0x000fea0003800000 */
.L_x_4:
[----:B------:R-:W-:Y:S06]  /*03e0*/  BAR.SYNC.DEFER_BLOCKING 0x0 ;  /* 0x0000000000007b1d */ /* 0x000fec0000010000 */
.L_x_5:
[----:B------:R-:W-:Y:S05]  /*03f0*/  BRA.U UP3, `(.L_x_6) ;  /* 0x0000000103407547 */ /* 0x000fea000b800000 */
[----:B------:R-:W-:Y:S01]  /*0400*/  UMOV UR6, 0x400 ;  /* 0x0000040000067882 */ /* 0x000fe20000000000 */
[----:B------:R-:W-:Y:S01]  /*0410*/  UMOV UR5, 0x1 ;  /* 0x0000000100057882 */ /* 0x000fe20000000000 */
[----:B------:R-:W-:Y:S01]  /*0420*/  UMOV UR4, 0x4 ;  /* 0x0000000400047882 */ /* 0x000fe20000000000 */
[----:B------:R-:W-:Y:S02]  /*0430*/  ULEA UR6, UR13, UR6, 0x18 ;  /* 0x000000060d067291 */ /* 0x000fe4000f8ec0ff */
[----:B------:R-:W-:-:S04]  /*0440*/  UIADD3 UR8, UPT, UPT, -UR5, 0x100000, URZ ;  /* 0x0010000005087890 */ /* 0x000fc8000fffe1ff */
[----:B------:R-:W-:Y:S02]  /*0450*/  USHF.L.U32 UR9, UR8, 0xb, URZ ;  /* 0x0000000b08097899 */ /* 0x000fe400080006ff */
[----:B------:R-:W-:Y:S02]  /*0460*/  USHF.L.U32 UR8, UR8, 0x1, URZ ;  /* 0x0000000108087899 */ /* 0x000fe400080006ff */
[----:B------:R-:W-:-:S04]  /*0470*/  UIADD3 UR4, UPT, UPT, -UR4, 0x100000, URZ ;  /* 0x0010000004047890 */ /* 0x000fc8000fffe1ff */
[----:B------:R-:W-:Y:S02]  /*0480*/  USHF.L.U32 UR5, UR4, 0xb, URZ ;  /* 0x0000000b04057899 */ /* 0x000fe400080006ff */
[----:B------:R-:W-:Y:S01]  /*0490*/  USHF.L.U32 UR4, UR4, 0x1, URZ ;  /* 0x0000000104047899 */ /* 0x000fe200080006ff */
[----:B------:R-:W1:Y:S03]  /*04a0*/  FENCE.VIEW.ASYNC.S ;  /* 0x00000000000073c6 */ /* 0x000e660000000000 */
[----:B-1----:R1:W2:Y:S01]  /*04b0*/  SYNCS.EXCH.64 URZ, [UR6+0x30], UR8 ;  /* 0x0000300806ff75b2 */ /* 0x0022a20008000100 */
[----:B------:R1:W3:Y:S07]  /*04c0*/  SYNCS.EXCH.64 URZ, [UR6+0x38], UR8 ;  /* 0x0000380806ff75b2 */ /* 0x0002ee0008000100 */
[----:B------:R1:W4:Y:S01]  /*04d0*/  SYNCS.EXCH.64 URZ, [UR6+0x40], UR4 ;  /* 0x0000400406ff75b2 */ /* 0x0003220008000100 */
[----:B------:R1:W5:Y:S01]  /*04e0*/  SYNCS.EXCH.64 URZ, [UR6+0x48], UR4 ;  /* 0x0000480406ff75b2 */ /* 0x0003620008000100 */
[----:B------:R-:W-:Y:S01]  /*04f0*/  NOP ;  /* 0x0000000000007918 */ /* 0x000fe20000000000 */
.L_x_6:
[----:B------:R-:W-:Y:S01]  /*0500*/  NOP ;  /* 0x0000000000007918 */ /* 0x000fe20000000000 */
[----:B------:R-:W-:Y:S05]  /*0510*/  BRA.U !UP2, `(.L_x_7) ;  /* 0x000000010a087547 */ /* 0x000fea000b800000 */
[----:B--2345:R-:W-:Y:S01]  /*0520*/  UCGABAR_ARV ;  /* 0x00000000000079c7 */ /* 0x03cfe20008000000 */
[----:B------:R-:W-:Y:S05]  /*0530*/  BRA `(.L_x_8) ;  /* 0x0000000000047947 */ /* 0x000fea0003800000 */
.L_x_7:
[----:B--2345:R-:W-:Y:S01]  /*0540*/  NOP ;  /* 0x0000000000007918 */ /* 0x03cfe20000000000 */
.L_x_8:
[----:B------:R-:W-:Y:S05]  /*0550*/  BRA.U !UP2, `(.L_x_9) ;  /* 0x000000010a0c7547 */ /* 0x000fea000b800000 */
[----:B------:R-:W-:Y:S01]  /*0560*/  UCGABAR_WAIT ;  /* 0x0000000000007dc7 */ /* 0x000fe20008000000 */
[----:B------:R-:W-:Y:S01]  /*0570*/  CCTL.IVALL ;  /* 0x00000000ff00798f */ /* 0x000fe20002000000 */
[----:B------:R-:W-:Y:S05]  /*0580*/  BRA `(.L_x_10) ;  /* 0x0000000000047947 */ /* 0x000fea0003800000 */
.L_x_9:
[----:B------:R-:W-:Y:S06]  /*0590*/  BAR.SYNC.DEFER_BLOCKING 0x0 ;  /* 0x0000000000007b1d */ /* 0x000fec0000010000 */
.L_x_10:
[----:B------:R-:W-:Y:S01]  /*05a0*/  NOP ;  /* 0x0000000000007918 */ /* 0x000fe20000000000 */
[----:B------:R-:W-:Y:S05]  /*05b0*/  BRA.U !UP2, `(.L_x_11) ;  /* 0x000000010a087547 */ /* 0x000fea000b800000 */
[----:B------:R-:W-:Y:S01]  /*05c0*/  UCGABAR_ARV ;  /* 0x00000000000079c7 */ /* 0x000fe20008000000 */
[----:B------:R-:W-:Y:S05]  /*05d0*/  BRA `(.L_x_12) ;  /* 0x0000000000047947 */ /* 0x000fea0003800000 */
.L_x_11:
[----:B------:R-:W-:Y:S01]  /*05e0*/  NOP ;  /* 0x0000000000007918 */ /* 0x000fe20000000000 */
.L_x_12:
[----:B------:R-:W-:Y:S05]  /*05f0*/  BRA.U !UP2, `(.L_x_13) ;  /* 0x000000010a0c7547 */ /* 0x000fea000b800000 */
[----:B------:R-:W-:Y:S01]  /*0600*/  UCGABAR_WAIT ;  /* 0x0000000000007dc7 */ /* 0x000fe20008000000 */
[----:B------:R-:W-:Y:S01]  /*0610*/  CCTL.IVALL ;  /* 0x00000000ff00798f */ /* 0x000fe20002000000 */
[----:B------:R-:W-:Y:S05]  /*0620*/  BRA `(.L_x_14) ;  /* 0x0000000000047947 */ /* 0x000fea0003800000 */
.L_x_13:
[----:B------:R-:W-:Y:S06]  /*0630*/  BAR.SYNC.DEFER_BLOCKING 0x0 ;  /* 0x0000000000007b1d */ /* 0x000fec0000010000 */
.L_x_14:
[----:B------:R-:W2:Y:S01]  /*0640*/  LDCU.U8 UR20, c[0x0][0x5c8] ;  /* 0x0000b900ff1477ac */ /* 0x000ea20008000000 */
[----:B------:R-:W3:Y:S01]  /*0650*/  LDCU.U8 UR19, c[0x0][0x5c9] ;  /* 0x0000b920ff1377ac */ /* 0x000ee20008000000 */
[----:B------:R-:W4:Y:S01]  /*0660*/  LDCU.U8 UR18, c[0x0][0x5d4] ;  /* 0x0000ba80ff1277ac */ /* 0x000f220008000000 */
[----:B------:R-:W5:Y:S01]  /*0670*/  LDCU.U8 UR17, c[0x0][0x5e0] ;  /* 0x0000bc00ff1177ac */ /* 0x000f620008000000 */
[----:B------:R-:W1:Y:S01]  /*0680*/  LDCU.U8 UR16, c[0x0][0x5e1] ;  /* 0x0000bc20ff1077ac */ /* 0x000e620008000000 */
[----:B------:R-:W1:Y:S01]  /*0690*/  LDCU.U8 UR15, c[0x0][0x5d5] ;  /* 0x0000baa0ff0f77ac */ /* 0x000e620008000000 */
[----:B------:R-:W-:Y:S05]  /*06a0*/  BRA.U UP4, `(.L_x_15) ;  /* 0x0000000904347547 */ /* 0x000fea000b800000 */
[----:B------:R-:W5:Y:S01]  /*06b0*/  S2UR UR25, SR_CTAID.Z ;  /* 0x00000000001979c3 */ /* 0x000f620000002700 */
[----:B------:R-:W-:Y:S01]  /*06c0*/  UMOV UR14, 0x1 ;  /* 0x00000001000e7882 */ /* 0x000fe20000000000 */
[----:B------:R-:W-:Y:S01]  /*06d0*/  UMOV UR12, URZ ;  /* 0x000000ff000c7c82 */ /* 0x000fe20008000000 */
[----:B-----5:R-:W-:-:S09]  /*06e0*/  UISETP.GT.U32.AND UP0, UPT, UR25, 0x7f, UPT ;  /* 0x0000007f1900788c */ /* 0x020fd2000bf04070 */
[----:B------:R-:W-:Y:S05]  /*06f0*/  BRA.U UP0, `(.L_x_16) ;  /* 0x0000000500d47547 */ /* 0x000fea000b800000 */
[----:B-1----:R-:W1:Y:S01]  /*0700*/  LDCU.64 UR4, c[0x0][0x5c0] ;  /* 0x0000b800ff0477ac */ /* 0x002e620008000a00 */
[----:B------:R-:W5:Y:S01]  /*0710*/  S2UR UR24, SR_CTAID.X ;  /* 0x00000000001879c3 */ /* 0x000f620000002500 */
[----:B------:R-:W4:Y:S01]  /*0720*/  LDCU UR8, c[0x0][0x374] ;  /* 0x00006e80ff0877ac */ /* 0x000f220008000800 */
[----:B------:R-:W4:Y:S01]  /*0730*/  LDCU UR9, c[0x0][0x370] ;  /* 0x00006e00ff0977ac */ /* 0x000f220008000800 */
[----:B------:R-:W3:Y:S01]  /*0740*/  LDCU.64 UR26, c[0x0][0x348] ;  /* 0x00006900ff1a77ac */ /* 0x000ee20008000a00 */
[----:B------:R-:W-:Y:S01]  /*0750*/  UMOV UR14, 0x1 ;  /* 0x00000001000e7882 */ /* 0x000fe20000000000 */
[----:B-1----:R-:W-:-:S04]  /*0760*/  UIMAD.WIDE.U32 UR6, UR25, UR5, URZ ;  /* 0x00000005190672a5 */ /* 0x002fc8000f8e00ff */
[----:B------:R-:W-:Y:S02]  /*0770*/  UIADD3 UR5, UPT, UPT, UR25, -UR7, URZ ;  /* 0x8000000719057290 */ /* 0x000fe4000fffe0ff */
[----:B-----5:R-:W-:Y:S02]  /*0780*/  USHF.L.U32 UR24, UR24, 0x7, URZ ;  /* 0x0000000718187899 */ /* 0x020fe400080006ff */
[----:B--2---:R-:W-:-:S03]  /*0790*/  USHF.R.U32.HI UR5, URZ, UR20, UR5 ;  /* 0x00000014ff057299 */ /* 0x004fc60008011605 */
[----:B------:R-:W1:Y:S01]  /*07a0*/  LDCU UR6, c[0x0][0x5d0] ;  /* 0x0000ba00ff0677ac */ /* 0x000e620008000800 */
[----:B------:R-:W-:Y:S02]  /*07b0*/  UIADD3 UR5, UPT, UPT, UR7, UR5, URZ ;  /* 0x0000000507057290 */ /* 0x000fe4000fffe0ff */
[----:B----4-:R-:W-:Y:S02]  /*07c0*/  UIMAD UR9, UR8, UR9, URZ ;  /* 0x00000009080972a4 */ /* 0x010fe4000f8e02ff */
[----:B---3--:R-:W-:Y:S01]  /*07d0*/  USHF.R.U32.HI UR11, URZ, UR19, UR5 ;  /* 0x00000013ff0b7299 */ /* 0x008fe20008011605 */
[----:B------:R-:W-:Y:S01]  /*07e0*/  UMOV UR8, 0x400 ;  /* 0x0000040000087882 */ /* 0x000fe20000000000 */
[----:B------:R-:W-:Y:S02]  /*07f0*/  ULOP3.LUT UR24, UR24, 0x180, URZ, 0xc0, !UPT ;  /* 0x0000018018187892 */ /* 0x000fe4000f8ec0ff */
[----:B------:R-:W-:-:S04]  /*0800*/  UIADD3 UR11, UPT, UPT, -UR11, URZ, URZ ;  /* 0x000000ff0b0b7290 */ /* 0x000fc8000fffe1ff */
[----:B------:R-:W-:Y:S01]  /*0810*/  UIMAD UR11, UR11, UR4, UR25 ;  /* 0x000000040b0b72a4 */ /* 0x000fe2000f8e0219 */
[----:B------:R-:W2:Y:S03]  /*0820*/  LDCU.64 UR4, c[0x0][0x5d8] ;  /* 0x0000bb00ff0477ac */ /* 0x000ea60008000a00 */
[----:B-1----:R-:W-:-:S04]  /*0830*/  UIMAD.WIDE.U32 UR6, UR11, UR6, URZ ;  /* 0x000000060b0672a5 */ /* 0x002fc8000f8e00ff */
[----:B------:R-:W-:-:S04]  /*0840*/  UIADD3 UR6, UPT, UPT, UR11, -UR7, URZ ;  /* 0x800000070b067290 */ /* 0x000fc8000fffe0ff */
[----:B------:R-:W-:-:S04]  /*0850*/  USHF.R.U32.HI UR6, URZ, UR18, UR6 ;  /* 0x00000012ff067299 */ /* 0x000fc80008011606 */
[----:B------:R-:W-:Y:S01]  /*0860*/  UIADD3 UR6, UPT, UPT, UR7, UR6, URZ ;  /* 0x0000000607067290 */ /* 0x000fe2000fffe0ff */
[----:B------:R-:W1:Y:S03]  /*0870*/  LDCU UR7, c[0x0][0x378] ;  /* 0x00006f00ff0777ac */ /* 0x000e660008000800 */
[----:B------:R-:W-:-:S04]  /*0880*/  USHF.R.U32.HI UR6, URZ, UR15, UR6 ;  /* 0x0000000fff067299 */ /* 0x000fc80008011606 */
[----:B--2---:R-:W-:-:S07]  /*0890*/  UIMAD.WIDE.U32 UR12, UR6, UR5, URZ ;  /* 0x00000005060c72a5 */ /* 0x004fce000f8e00ff */
[----:B------:R-:W-:Y:S01]  /*08a0*/  UMOV UR23, UR13 ;  /* 0x0000000d00177c82 */ /* 0x000fe20008000000 */
[----:B------:R-:W-:Y:S01]  /*08b0*/  UMOV UR12, URZ ;  /* 0x000000ff000c7c82 */ /* 0x000fe20008000000 */
[----:B------:R-:W-:Y:S02]  /*08c0*/  UIADD3 UR5, UPT, UPT, UR6, -UR23, URZ ;  /* 0x8000001706057290 */ /* 0x000fe4000fffe0ff */
[----:B------:R-:W2:Y:S01]  /*08d0*/  S2UR UR13, SR_CgaCtaId ;  /* 0x00000000000d79c3 */ /* 0x000ea20000008800 */
[----:B-1----:R-:W-:Y:S02]  /*08e0*/  UIMAD UR7, UR9, UR7, URZ ;  /* 0x00000007090772a4 */ /* 0x002fe4000f8e02ff */
[----:B------:R-:W-:-:S04]  /*08f0*/  USHF.R.U32.HI UR5, URZ, UR17, UR5 ;  /* 0x00000011ff057299 */ /* 0x000fc80008011605 */
[----:B------:R-:W-:Y:S02]  /*0900*/  UIADD3 UR5, UPT, UPT, UR23, UR5, URZ ;  /* 0x0000000517057290 */ /* 0x000fe4000fffe0ff */
[----:B------:R-:W-:Y:S02]  /*0910*/  USHF.R.S32.HI UR23, URZ, 0x1f, UR7 ;  /* 0x0000001fff177899 */ /* 0x000fe40008011407 */
[----:B------:R-:W-:Y:S02]  /*0920*/  USHF.R.U32.HI UR10, URZ, UR16, UR5 ;  /* 0x00000010ff0a7299 */ /* 0x000fe40008011605 */
[----:B------:R-:W-:Y:S02]  /*0930*/  ULEA.HI UR23, UR23, UR7, URZ, 0x2 ;  /* 0x0000000717177291 */ /* 0x000fe4000f8f10ff */
[----:B------:R-:W-:-:S03]  /*0940*/  UIADD3 UR10, UPT, UPT, -UR10, URZ, URZ ;  /* 0x000000ff0a0a7290 */ /* 0x000fc6000fffe1ff */
[----:B------:R-:W1:Y:S01]  /*0950*/  LDCU UR5, c[0x0][0x5cc] ;  /* 0x0000b980ff0577ac */ /* 0x000e620008000800 */
[----:B------:R-:W-:Y:S02]  /*0960*/  UIMAD UR4, UR10, UR4, UR6 ;  /* 0x000000040a0472a4 */ /* 0x000fe4000f8e0206 */
[----:B------:R-:W-:Y:S02]  /*0970*/  UIADD3 UR6, UPT, UPT, -UR6, URZ, URZ ;  /* 0x000000ff06067290 */ /* 0x000fe4000fffe1ff */
[----:B--2---:R-:W-:Y:S02]  /*0980*/  ULEA UR13, UR13, UR8, 0x18 ;  /* 0x000000080d0d7291 */ /* 0x004fe4000f8ec0ff */
[----:B-1----:R-:W-:-:S12]  /*0990*/  UIMAD UR11, UR6, UR5, UR11 ;  /* 0x00000005060b72a4 */ /* 0x002fd8000f8e020b */
.L_x_20:
[----:B------:R-:W-:Y:S01]  /*09a0*/  USHF.L.U32 UR5, UR14, 0x1f, URZ ;  /* 0x0000001f0e057899 */ /* 0x000fe200080006ff */
[----:B------:R-:W-:Y:S01]  /*09b0*/  HFMA2 R2, -RZ, RZ, 0, -2 ;  /* 0x0000c000ff027431 */ /* 0x000fe200000001ff */
[----:B------:R-:W-:Y:S02]  /*09c0*/  ULEA UR6, UR12, UR13, 0x3 ;  /* 0x0000000d0c067291 */ /* 0x000fe4000f8e18ff */
[----:B------:R-:W-:Y:S02]  /*09d0*/  ULEA UR7, UR4, UR22, 0x2 ;  /* 0x0000001604077291 */ /* 0x000fe4000f8e10ff */
[----:B------:R-:W-:Y:S01]  /*09e0*/  MOV R0, UR5 ;  /* 0x0000000500007c02 */ /* 0x000fe20008000f00 */
[----:B------:R-:W-:Y:S02]  /*09f0*/  UIADD3 UR34, UP1, UPT, UR26, 0x40, URZ ;  /* 0x000000401a227890 */ /* 0x000fe4000ff3e0ff */
[----:B------:R-:W-:Y:S02]  /*0a00*/  UIADD3 UR32, UP0, UPT, UR26, 0xc0, URZ ;  /* 0x000000c01a207890 */ /* 0x000fe4000ff1e0ff */
[----:B----4-:R1:W2:Y:S01]  /*0a10*/  SYNCS.PHASECHK.TRANS64.TRYWAIT P2, [UR6+0x18], R0 ;  /* 0x00001800ff0075a7 */ /* 0x0102a20008041106 */
[----:B------:R-:W-:-:S02]  /*0a20*/  ULEA UR11, UR11, UR24, 0x9 ;  /* 0x000000180b0b7291 */ /* 0x000fc4000f8e48ff */
[----:B------:R-:W-:Y:S02]  /*0a30*/  UIADD3.X UR35, UPT, UPT, URZ, UR27, URZ, UP1, !UPT ;  /* 0x0000001bff237290 */ /* 0x000fe40008ffe4ff */
[----:B------:R-:W-:Y:S02]  /*0a40*/  UIADD3.X UR33, UPT, UPT, URZ, UR27, URZ, UP0, !UPT ;  /* 0x0000001bff217290 */ /* 0x000fe400087fe4ff */
[----:B------:R-:W-:Y:S01]  /*0a50*/  USHF.L.U32 UR7, UR7, 0x6, URZ ;  /* 0x0000000607077899 */ /* 0x000fe200080006ff */
[----:B------:R-:W-:-:S11]  /*0a60*/  UMOV UR31, URZ ;  /* 0x000000ff001f7c82 */ /* 0x000fd60008000000 */
.L_x_19:
[----:B---3--:R-:W-:Y:S02]  /*0a70*/  UIADD3 UR5, UPT, UPT, UR12, 0x1, URZ ;  /* 0x000000010c057890 */ /* 0x008fe4000fffe0ff */
[----:B------:R-:W-:Y:S02]  /*0a80*/  ULEA UR8, UR12, UR13, 0xe ;  /* 0x0000000d0c087291 */ /* 0x000fe4000f8e70ff */
[----:B------:R-:W-:Y:S02]  /*0a90*/  ULEA UR6, UR12, UR22, 0x2 ;  /* 0x000000160c067291 */ /* 0x000fe4000f8e10ff */
[----:B------:R-:W-:Y:S02]  /*0aa0*/  UISETP.NE.AND UP1, UPT, UR5, 0x3, UPT ;  /* 0x000000030500788c */ /* 0x000fe4000bf25270 */
[----:B------:R-:W-:Y:S02]  /*0ab0*/  USHF.L.U32 UR10, UR31, 0x6, URZ ;  /* 0x000000061f0a7899 */ /* 0x000fe400080006ff */
[----:B------:R-:W-:-:S02]  /*0ac0*/  ULEA UR6, UR6, UR13, 0xd ;  /* 0x0000000d06067291 */ /* 0x000fc4000f8e68ff */
[----:B------:R-:W-:Y:S02]  /*0ad0*/  UIADD3 UR8, UPT, UPT, UR8, 0xc400, URZ ;  /* 0x0000c40008087890 */ /* 0x000fe4000fffe0ff */
[----:B------:R-:W-:Y:S02]  /*0ae0*/  USEL UR4, URZ, 0x1, UP1 ;  /* 0x00000001ff047887 */ /* 0x000fe40008800000 */
[----:B------:R-:W-:Y:S02]  /*0af0*/  UISETP.GT.U32.AND UP0, UPT, UR31, 0x3e, UPT ;  /* 0x0000003e1f00788c */ /* 0x000fe4000bf04070 */
[----:B------:R-:W-:Y:S01]  /*0b00*/  ULEA UR9, UR12, UR13, 0x3 ;  /* 0x0000000d0c097291 */ /* 0x000fe2000f8e18ff */
[----:B--2-4-:R-:W-:Y:S11]  /*0b10*/  @P2 BRA `(.L_x_17) ;  /* 0x0000000000102947 */ /* 0x014ff60003800000 */
[----:B------:R-:W-:-:S06]  /*0b20*/  USHF.L.U32 UR12, UR14, 0x1f, URZ ;  /* 0x0000001f0e0c7899 */ /* 0x000fcc00080006ff */
[----:B-1----:R-:W-:-:S04]  /*0b30*/  MOV R0, UR12 ;  /* 0x0000000c00007c02 */ /* 0x002fc80008000f00 */
[----:B------:R-:W1:Y:S02]  /*0b40*/  SYNCS.PHASECHK.TRANS64.TRYWAIT P0, [UR9+0x18], R0 ;  /* 0x00001800ff0075a7 */ /* 0x000e640008001109 */
[----:B-1----:R-:W-:Y:S05]  /*0b50*/  @!P0 BRA `(.L_x_18) ;  /* 0x0000003000e88947 */ /* 0x002fea0003800000 */
.L_x_17:
[----:B------:R-:W-:Y:S02]  /*0b60*/  ELECT P1, URZ, PT ;  /* 0x0000000000ff782f */ /* 0x000fe40003820000 */
[----:B------:R-:W-:Y:S01]  /*0b70*/  PLOP3.LUT P0, PT, PT, PT, UP0, 0x80, 0x8 ;  /* 0x000000000008781c */ /* 0x000fe20003f0f008 */
[----:B------:R-:W-:Y:S01]  /*0b80*/  ULOP3.LUT UR14, UR14, UR4, URZ, 0x3c, !UPT ;  /* 0x000000040e0e7292 */ /* 0x000fe2000f8e3cff */
[----:B------:R-:W-:Y:S01]  /*0b90*/  PLOP3.LUT P2, PT, PT, PT, PT, 0x80, 0x8 ;  /* 0x000000000008781c */ /* 0x000fe20003f4f070 */
[----:B------:R-:W-:Y:S02]  /*0ba0*/  USEL UR12, UR5, URZ, UP1 ;  /* 0x000000ff050c7287 */ /* 0x000fe40008800000 */
[----:B------:R-:W-:Y:S02]  /*0bb0*/  UIADD3 UR4, UPT, UPT, UR6, 0x18400, URZ ;  /* 0x0001840006047890 */ /* 0x000fe4000fffe0ff */
[----:B------:R-:W-:Y:S02]  /*0bc0*/  @!UP0 USHF.L.U32 UR29, UR14, 0x1f, URZ ;  /* 0x0000001f0e1d8899 */ /* 0x000fe400080006ff */
[----:B------:R-:W-:Y:S01]  /*0bd0*/  @!UP0 ULEA UR30, UR12, UR13, 0x3 ;  /* 0x0000000d0c1e8291 */ /* 0x000fe2000f8e18ff */
[----:B------:R-:W-:Y:S01]  /*0be0*/  UMOV UR28, 0xf0000 ;  /* 0x000f0000001c7882 */ /* 0x000fe20000000000 */
[----:B------:R-:W-:-:S02]  /*0bf0*/  UMOV UR5, UR9 ;  /* 0x0000000900057c82 */ /* 0x000fc40008000000 */
[----:B-1----:R-:W-:Y:S01]  /*0c00*/  IMAD.U32 R0, RZ, RZ, UR29 ;  /* 0x0000001dff007e24 */ /* 0x002fe2000f8e00ff */
[----:B------:R-:W-:Y:S01]  /*0c10*/  UMOV UR6, UR10 ;  /* 0x0000000a00067c82 */ /* 0x000fe20008000000 */
[----:B------:R3:W-:Y:S01]  /*0c20*/  @P1 SYNCS.ARRIVE.TRANS64 RZ, [UR9], R2 ;  /* 0x00000002ffff19a7 */ /* 0x0007e20008000009 */
[----:B------:R3:W-:Y:S01]  /*0c30*/  UTMALDG.2D [UR8], [UR34], desc[URZ] ;  /* 0x0000ff08220075b4 */ /* 0x0007e20008009000 */
[----:B------:R-:W-:-:S04]  /*0c40*/  UIADD3 UR31, UPT, UPT, UR31, 0x1, URZ ;  /* 0x000000011f1f7890 */ /* 0x000fc8000fffe0ff */
[----:B------:R-:W-:Y:S01]  /*0c50*/  UISETP.NE.AND UP0, UPT, UR31, 0x40, UPT ;  /* 0x000000401f00788c */ /* 0x000fe2000bf05270 */
[----:B------:R3:W-:Y:S01]  /*0c60*/  UTMALDG.2D.MULTICAST [UR4], [UR32], UR28, desc[URZ] ;  /* 0x0000ff04200073b4 */ /* 0x0007e2000800981c */
[----:B------:R3:W4:Y:S07]  /*0c70*/  @!P0 SYNCS.PHASECHK.TRANS64.TRYWAIT P2, [UR30+0x18], R0 ;  /* 0x00001800ff0085a7 */ /* 0x00072e000804111e */
[----:B------:R-:W-:Y:S05]  /*0c80*/  BRA.U UP0, `(.L_x_19) ;  /* 0xfffffffd00787547 */ /* 0x000fea000b83ffff */
[----:B---3--:R-:W1:Y:S01]  /*0c90*/  LDCU.64 UR4, c[0x0][0x5c0] ;  /* 0x0000b800ff0477ac */ /* 0x008e620008000a00 */
[----:B------:R-:W-:-:S04]  /*0ca0*/  ULEA.HI.SX32 UR25, UR23, UR25, 0x1e ;  /* 0x0000001917197291 */ /* 0x000fc8000f8ff2ff */
[----:B------:R-:W-:Y:S02]  /*0cb0*/  UISETP.GE.AND UP0, UPT, UR25, 0x80, UPT ;  /* 0x000000801900788c */ /* 0x000fe4000bf06270 */
[----:B-1----:R-:W-:Y:S01]  /*0cc0*/  UIMAD.WIDE.U32 UR6, UR25, UR5, URZ ;  /* 0x00000005190672a5 */ /* 0x002fe2000f8e00ff */
[----:B------:R-:W1:Y:S03]  /*0cd0*/  LDCU UR5, c[0x0][0x5d0] ;  /* 0x0000ba00ff0577ac */ /* 0x000e660008000800 */
[----:B------:R-:W-:-:S04]  /*0ce0*/  UIADD3 UR6, UPT, UPT, UR25, -UR7, URZ ;  /* 0x8000000719067290 */ /* 0x000fc8000fffe0ff */
[----:B------:R-:W-:-:S04]  /*0cf0*/  USHF.R.U32.HI UR6, URZ, UR20, UR6 ;  /* 0x00000014ff067299 */ /* 0x000fc80008011606 */
[----:B------:R-:W-:-:S04]  /*0d00*/  UIADD3 UR6, UPT, UPT, UR7, UR6, URZ ;  /* 0x0000000607067290 */ /* 0x000fc8000fffe0ff */
[----:B------:R-:W-:-:S04]  /*0d10*/  USHF.R.U32.HI UR11, URZ, UR19, UR6 ;  /* 0x00000013ff0b7299 */ /* 0x000fc80008011606 */
[----:B------:R-:W-:-:S04]  /*0d20*/  UIADD3 UR11, UPT, UPT, -UR11, URZ, URZ ;  /* 0x000000ff0b0b7290 */ /* 0x000fc8000fffe1ff */
[----:B------:R-:W-:-:S04]  /*0d30*/  UIMAD UR11, UR4, UR11, UR25 ;  /* 0x0000000b040b72a4 */ /* 0x000fc8000f8e0219 */
[----:B-1----:R-:W-:Y:S01]  /*0d40*/  UIMAD.WIDE.U32 UR6, UR11, UR5, URZ ;  /* 0x000000050b0672a5 */ /* 0x002fe2000f8e00ff */
[----:B------:R-:W1:Y:S03]  /*0d50*/  LDCU.64 UR4, c[0x0][0x5d8] ;  /* 0x0000bb00ff0477ac */ /* 0x000e660008000a00 */
[----:B------:R-:W-:-:S04]  /*0d60*/  UIADD3 UR6, UPT, UPT, UR11, -UR7, URZ ;  /* 0x800000070b067290 */ /* 0x000fc8000fffe0ff */
[----:B------:R-:W-:-:S04]  /*0d70*/  USHF.R.U32.HI UR6, URZ, UR18, UR6 ;  /* 0x00000012ff067299 */ /* 0x000fc80008011606 */
[----:B------:R-:W-:Y:S01]  /*0d80*/  UIADD3 UR6, UPT, UPT, UR7, UR6, URZ ;  /* 0x0000000607067290 */ /* 0x000fe2000fffe0ff */
[----:B------:R-:W2:Y:S03]  /*0d90*/  LDCU UR7, c[0x0][0x5cc] ;  /* 0x0000b980ff0777ac */ /* 0x000ea60008000800 */
[----:B------:R-:W-:-:S04]  /*0da0*/  USHF.R.U32.HI UR6, URZ, UR15, UR6 ;  /* 0x0000000fff067299 */ /* 0x000fc80008011606 */
[----:B-1----:R-:W-:Y:S02]  /*0db0*/  UIMAD.WIDE.U32 UR8, UR6, UR5, URZ ;  /* 0x00000005060872a5 */ /* 0x002fe4000f8e00ff */
[----:B------:R-:W-:Y:S02]  /*0dc0*/  UIADD3 UR8, UPT, UPT, -UR6, URZ, URZ ;  /* 0x000000ff06087290 */ /* 0x000fe4000fffe1ff */
[----:B------:R-:W-:-:S04]  /*0dd0*/  UIADD3 UR5, UPT, UPT, UR6, -UR9, URZ ;  /* 0x8000000906057290 */ /* 0x000fc8000fffe0ff */
[----:B------:R-:W-:Y:S02]  /*0de0*/  USHF.R.U32.HI UR5, URZ, UR17, UR5 ;  /* 0x00000011ff057299 */ /* 0x000fe40008011605 */
[----:B--2---:R-:W-:Y:S02]  /*0df0*/  UIMAD UR11, UR7, UR8, UR11 ;  /* 0x00000008070b72a4 */ /* 0x004fe4000f8e020b */
[----:B------:R-:W-:-:S04]  /*0e00*/  UIADD3 UR5, UPT, UPT, UR9, UR5, URZ ;  /* 0x0000000509057290 */ /* 0x000fc8000fffe0ff */
[----:B------:R-:W-:-:S04]  /*0e10*/  USHF.R.U32.HI UR5, URZ, UR16, UR5 ;  /* 0x00000010ff057299 */ /* 0x000fc80008011605 */
[----:B------:R-:W-:-:S04]  /*0e20*/  UIADD3 UR5, UPT, UPT, -UR5, URZ, URZ ;  /* 0x000000ff05057290 */ /* 0x000fc8000fffe1ff */
[----:B------:R-:W-:Y:S01]  /*0e30*/  UIMAD UR4, UR4, UR5, UR6 ;  /* 0x00000005040472a4 */ /* 0x000fe2000f8e0206 */
[----:B------:R-:W-:Y:S11]  /*0e40*/  BRA.U !UP0, `(.L_x_20) ;  /* 0xfffffff908d47547 */ /* 0x000ff6000b83ffff */
.L_x_16:
[----:B------:R-:W5:Y:S01]  /*0e50*/  S2UR UR13, SR_CgaCtaId ;  /* 0x00000000000d79c3 */ /* 0x000f620000008800 */
[----:B------:R-:W-:Y:S02]  /*0e60*/  UISETP.NE.AND UP0, UPT, UR12, 0x2, UPT ;  /* 0x000000020c00788c */ /* 0x000fe4000bf05270 */
[----:B-1----:R-:W-:Y:S01]  /*0e70*/  UIADD3 UR4, UPT, UPT, UR12, 0x2, URZ ;  /* 0x000000020c047890 */ /* 0x002fe2000fffe0ff */
[----:B------:R-:W-:-:S03]  /*0e80*/  UMOV UR5, 0x400 ;  /* 0x0000040000057882 */ /* 0x000fc60000000000 */
[----:B------:R-:W-:-:S04]  /*0e90*/  USEL UR4, UR4, 0x1, UP0 ;  /* 0x0000000104047887 */ /* 0x000fc80008000000 */
[----:B------:R-:W-:-:S04]  /*0ea0*/  UISETP.NE.AND UP0, UPT, UR4, 0x3, UPT ;  /* 0x000000030400788c */ /* 0x000fc8000bf05270 */
[----:B------:R-:W-:Y:S02]  /*0eb0*/  UISETP.EQ.XOR UP1, UPT, UR12, 0x2, !UP0 ;  /* 0x000000020c00788c */ /* 0x000fe4000c722a70 */
[----:B------:R-:W-:Y:S02]  /*0ec0*/  USEL UR4, UR4, URZ, UP0 ;  /* 0x000000ff04047287 */ /* 0x000fe40008000000 */
[----:B------:R-:W-:-:S04]  /*0ed0*/  USEL UR6, URZ, 0x1, !UP1 ;  /* 0x00000001ff067887 */ /* 0x000fc8000c800000 */
[----:B------:R-:W-:Y:S02]  /*0ee0*/  ULOP3.LUT UR6, UR14, UR6, URZ, 0x3c, !UPT ;  /* 0x000000060e067292 */ /* 0x000fe4000f8e3cff */
[----:B-----5:R-:W-:Y:S02]  /*0ef0*/  ULEA UR5, UR13, UR5, 0x18 ;  /* 0x000000050d057291 */ /* 0x020fe4000f8ec0ff */
[----:B------:R-:W-:Y:S02]  /*0f00*/  USHF.L.U32 UR6, UR6, 0x1f, URZ ;  /* 0x0000001f06067899 */ /* 0x000fe400080006ff */
[----:B------:R-:W-:-:S04]  /*0f10*/  ULEA UR4, UR4, UR5, 0x3 ;  /* 0x0000000504047291 */ /* 0x000fc8000f8e18ff */
[----:B------:R-:W-:-:S05]  /*0f20*/  MOV R0, UR6 ;  /* 0x0000000600007c02 */ /* 0x000fca0008000f00 */
[----:B------:R-:W1:Y:S02]  /*0f30*/  SYNCS.PHASECHK.TRANS64.TRYWAIT P0, [UR4+0x18], R0 ;  /* 0x00001800ff0075a7 */ /* 0x000e640008001104 */
[----:B-1----:R-:W-:Y:S05]  /*0f40*/  @!P0 BRA `(.L_x_21) ;  /* 0x00000030000c8947 */ /* 0x002fea0003800000 */
.L_x_47:
[----:B------:R-:W-:-:S13]  /*0f50*/  ELECT P0, URZ, PT ;  /* 0x0000000000ff782f */ /* 0x000fda0003800000 */
[----:B-1----:R-:W-:-:S04]  /*0f60*/  @P0 MOV R0, 0xc000 ;  /* 0x0000c00000000802 */ /* 0x002fc80000000f00 */
[----:B------:R1:W-:Y:S03]  /*0f70*/  @P0 SYNCS.ARRIVE.TRANS64 RZ, [UR4], R0 ;  /* 0x00000000ffff09a7 */ /* 0x0003e60008000004 */
.L_x_15:
[----:B------:R-:W-:-:S09]  /*0f80*/  UISETP.NE.AND UP0, UPT, UR21, 0x4, UPT ;  /* 0x000000041500788c */ /* 0x000fd2000bf05270 */
[----:B------:R-:W-:Y:S05]  /*0f90*/  BRA.U UP0, `(.L_x_22) ;  /* 0x00000009001c7547 */ /* 0x000fea000b800000 */
[----:B------:R-:W5:Y:S08]  /*0fa0*/  S2UR UR14, SR_CTAID.Z ;  /* 0x00000000000e79c3 */ /* 0x000f700000002700 */
[----:B------:R-:W-:Y:S01]  /*0fb0*/  BAR.SYNC.DEFER_BLOCKING 0x2, 0xa0 ;  /* 0x0082800000007b1d */ /* 0x000fe20000010000 */
[----:B------:R-:W-:Y:S01]  /*0fc0*/  USHF.R.S32.HI UR22, URZ, 0x1f, UR13 ;  /* 0x0000001fff167899 */ /* 0x000fe2000801140d */
[----:B------:R-:W-:Y:S01]  /*0fd0*/  HFMA2 R6, -RZ, RZ, 0, 5.9604644775390625e-08 ;  /* 0x00000001ff067431 */ /* 0x000fe200000001ff */
[----:B------:R-:W-:-:S02]  /*0fe0*/  MOV R5, 0x1 ;  /* 0x0000000100057802 */ /* 0x000fc40000000f00 */
[----:B------:R-:W-:Y:S01]  /*0ff0*/  ULEA.HI UR22, UR22, UR13, URZ, 0x2 ;  /* 0x0000000d16167291 */ /* 0x000fe2000f8f10ff */
[----:B-1----:R-:W-:-:S03]  /*1000*/  UMOV UR4, 0x1 ;  /* 0x0000000100047882 */ /* 0x002fc60000000000 */
[----:B------:R-:W-:-:S04]  /*1010*/  ULOP3.LUT UR22, UR22, 0xfffffffc, URZ, 0xc0, !UPT ;  /* 0xfffffffc16167892 */ /* 0x000fc8000f8ec0ff */
[----:B------:R-:W-:-:S04]  /*1020*/  UIADD3 UR22, UPT, UPT, -UR22, UR13, URZ ;  /* 0x0000000d16167290 */ /* 0x000fc8000fffe1ff */
[----:B------:R-:W-:Y:S02]  /*1030*/  USHF.L.U32 UR22, UR4, UR22, URZ ;  /* 0x0000001604167299 */ /* 0x000fe400080006ff */
[----:B-----5:R-:W-:-:S09]  /*1040*/  UISETP.GT.U32.AND UP0, UPT, UR14, 0x7f, UPT ;  /* 0x0000007f0e00788c */ /* 0x020fd2000bf04070 */
[----:B------:R-:W-:Y:S05]  /*1050*/  BRA.U UP0, `(.L_x_23) ;  /* 0x0000000500b47547 */ /* 0x000fea000b800000 */
[----:B------:R-:W-:Y:S01]  /*1060*/  UMOV UR4, 0x400 ;  /* 0x0000040000047882 */ /* 0x000fe20000000000 */
[----:B------:R-:W1:Y:S01]  /*1070*/  LDCU UR7, c[0x0][0x374] ;  /* 0x00006e80ff0777ac */ /* 0x000e620008000800 */
[----:B------:R-:W-:Y:S01]  /*1080*/  MOV R5, 0x1 ;  /* 0x0000000100057802 */ /* 0x000fe20000000f00 */
[----:B------:R-:W-:Y:S01]  /*1090*/  ULEA UR4, UR13, UR4, 0x18 ;  /* 0x000000040d047291 */ /* 0x000fe2000f8ec0ff */
[----:B------:R-:W1:Y:S01]  /*10a0*/  LDCU UR6, c[0x0][0x370] ;  /* 0x00006e00ff0677ac */ /* 0x000e620008000800 */
[----:B------:R-:W5:Y:S07]  /*10b0*/  LDCU UR5, c[0x0][0x378] ;  /* 0x00006f00ff0577ac */ /* 0x000f6e0008000800 */
[----:B------:R-:W4:Y:S01]  /*10c0*/  LDS R0, [UR4+0x58] ;  /* 0x00005804ff007984 */ /* 0x000f220008000800 */
[----:B------:R-:W-:Y:S01]  /*10d0*/  UMOV UR44, 0x8402490 ;  /* 0x08402490002c7882 */ /* 0x000fe20000000000 */
[----:B------:R-:W-:-:S02]  /*10e0*/  UIADD3 UR10, UPT, UPT, UR4, 0xc400, URZ ;  /* 0x0000c400040a7890 */ /* 0x000fc4000fffe0ff */
[----:B------:R-:W-:Y:S02]  /*10f0*/  UIADD3 UR11, UPT, UPT, UR4, 0x18400, URZ ;  /* 0x00018400040b7890 */ /* 0x000fe4000fffe0ff */
[----:B------:R-:W-:Y:S02]  /*1100*/  USEL UR45, URZ, 0x4000, UP6 ;  /* 0x00004000ff2d7887 */ /* 0x000fe4000b000000 */
[----:B------:R-:W-:Y:S02]  /*1110*/  USEL UR44, UR44, 0x8400490, !UP5 ;  /* 0x084004902c2c7887 */ /* 0x000fe4000e800000 */
[----:B------:R-:W-:Y:S02]  /*1120*/  USHF.R.U32.HI UR10, URZ, 0x4, UR10 ;  /* 0x00000004ff0a7899 */ /* 0x000fe4000801160a */
[----:B-1----:R-:W-:Y:S02]  /*1130*/  UIMAD UR6, UR7, UR6, URZ ;  /* 0x00000006070672a4 */ /* 0x002fe4000f8e02ff */
[----:B------:R-:W-:-:S02]  /*1140*/  USHF.R.U32.HI UR11, URZ, 0x4, UR11 ;  /* 0x00000004ff0b7899 */ /* 0x000fc4000801160b */
[----:B-----5:R-:W-:Y:S02]  /*1150*/  UIMAD UR5, UR6, UR5, URZ ;  /* 0x00000005060572a4 */ /* 0x020fe4000f8e02ff */
[----:B------:R-:W-:Y:S02]  /*1160*/  UIADD3 UR45, UPT, UPT, UR45, UR44, URZ ;  /* 0x0000002c2d2d7290 */ /* 0x000fe4000fffe0ff */
[----:B------:R-:W-:Y:S02]  /*1170*/  ULOP3.LUT UR24, UR22, 0xf, URZ, 0xfc, !UPT ;  /* 0x0000000f16187892 */ /* 0x000fe4000f8efcff */
[----:B------:R-:W-:Y:S02]  /*1180*/  ULOP3.LUT UR10, UR10, 0x3fc0, URZ, 0xc0, !UPT ;  /* 0x00003fc00a0a7892 */ /* 0x000fe4000f8ec0ff */
[----:B------:R-:W-:Y:S02]  /*1190*/  ULOP3.LUT UR11, UR11, 0x3fc0, URZ, 0xc0, !UPT ;  /* 0x00003fc00b0b7892 */ /* 0x000fe4000f8ec0ff */
[----:B------:R-:W-:-:S02]  /*11a0*/  USHF.R.S32.HI UR33, URZ, 0x1f, UR5 ;  /* 0x0000001fff217899 */ /* 0x000fc40008011405 */
[----:B------:R-:W-:Y:S02]  /*11b0*/  ULOP3.LUT UR22, UR22, 0xffff, URZ, 0xc0, !UPT ;  /* 0x0000ffff16167892 */ /* 0x000fe4000f8ec0ff */
[----:B------:R-:W-:Y:S02]  /*11c0*/  ULOP3.LUT UR24, UR24, 0xffff, URZ, 0xc0, !UPT ;  /* 0x0000ffff18187892 */ /* 0x000fe4000f8ec0ff */
[----:B------:R-:W-:Y:S02]  /*11d0*/  ULOP3.LUT UR10, UR10, 0x10000, URZ, 0xfc, !UPT ;  /* 0x000100000a0a7892 */ /* 0x000fe4000f8efcff */
[----:B------:R-:W-:Y:S02]  /*11e0*/  ULOP3.LUT UR11, UR11, 0x10000, URZ, 0xfc, !UPT ;  /* 0x000100000b0b7892 */ /* 0x000fe4000f8efcff */
[----:B------:R-:W-:Y:S01]  /*11f0*/  ULEA.HI UR33, UR33, UR5, URZ, 0x2 ;  /* 0x0000000521217291 */ /* 0x000fe2000f8f10ff */
[----:B------:R-:W-:Y:S01]  /*1200*/  UMOV UR32, URZ ;  /* 0x000000ff00207c82 */ /* 0x000fe20008000000 */
[----:B------:R-:W-:Y:S01]  /*1210*/  UMOV UR31, URZ ;  /* 0x000000ff001f7c82 */ /* 0x000fe20008000000 */
[----:B----4-:R-:W-:Y:S01]  /*1220*/  R2UR UR34, R0 ;  /* 0x00000000002272ca */ /* 0x010fe200000e0000 */
[----:B------:R-:W-:Y:S01]  /*1230*/  UMOV UR29, URZ ;  /* 0x000000ff001d7c82 */ /* 0x000fe20008000000 */
[----:B------:R-:W-:Y:S01]  /*1240*/  UMOV UR44, URZ ;  /* 0x000000ff002c7c82 */ /* 0x000fe20008000000 */
[----:B------:R-:W-:Y:S01]  /*1250*/  UMOV UR40, URZ ;  /* 0x000000ff00287c82 */ /* 0x000fe20008000000 */
[----:B------:R-:W-:Y:S01]  /*1260*/  UMOV UR41, UR45 ;  /* 0x0000002d00297c82 */ /* 0x000fe20008000000 */
[----:B------:R-:W-:Y:S01]  /*1270*/  UMOV UR38, URZ ;  /* 0x000000ff00267c82 */ /* 0x000fe20008000000 */
[----:B------:R-:W-:Y:S01]  /*1280*/  UMOV UR39, UR45 ;  /* 0x0000002d00277c82 */ /* 0x000fe20008000000 */
[----:B------:R-:W-:Y:S01]  /*1290*/  UMOV UR36, URZ ;  /* 0x000000ff00247c82 */ /* 0x000fe20008000000 */
[----:B------:R-:W-:-:S07]  /*12a0*/  UMOV UR37, UR45 ;  /* 0x0000002d00257c82 */ /* 0x000fce0008000000 */
.L_x_28:
[----:B------:R-:W-:Y:S01]  /*12b0*/  USHF.L.U32 UR5, UR31, 0x1f, URZ ;  /* 0x0000001f1f057899 */ /* 0x000fe200080006ff */
[----:B------:R-:W-:Y:S01]  /*12c0*/  SHF.L.U32 R2, R5, 0x1f, RZ ;  /* 0x0000001f05027819 */ /* 0x000fe200000006ff */
[----:B------:R-:W-:Y:S02]  /*12d0*/  ULEA UR6, UR29, UR4, 0x3 ;  /* 0x000000041d067291 */ /* 0x000fe4000f8e18ff */
[----:B-1----:R-:W-:Y:S02]  /*12e0*/  ULEA UR7, UR32, UR4, 0x3 ;  /* 0x0000000420077291 */ /* 0x002fe4000f8e18ff */
[----:B----4-:R-:W-:Y:S01]  /*12f0*/  MOV R0, UR5 ;  /* 0x0000000500007c02 */ /* 0x010fe20008000f00 */
[----:B------:R-:W-:Y:S02]  /*1300*/  ULEA UR9, UR32, UR34, 0x8 ;  /* 0x0000002220097291 */ /* 0x000fe4000f8e40ff */
[----:B------:R-:W-:Y:S02]  /*1310*/  ULEA.HI.SX32 UR14, UR33, UR14, 0x1e ;  /* 0x0000000e210e7291 */ /* 0x000fe4000f8ff2ff */
[----:B-----5:R1:W4:Y:S01]  /*1320*/  SYNCS.PHASECHK.TRANS64.TRYWAIT P1, [UR6], R0 ;  /* 0x00000000ff0075a7 */ /* 0x0203220008021106 */
[----:B------:R-:W-:Y:S01]  /*1330*/  UPLOP3.LUT UP2, UPT, UPT, UPT, UPT, 0x40, 0x4 ;  /* 0x000000000004789c */ /* 0x000fe20003f4e870 */
[----:B------:R-:W5:Y:S02]  /*1340*/  SYNCS.PHASECHK.TRANS64.TRYWAIT P0, [UR7+0x40], R2 ;  /* 0x00004002ff0075a7 */ /* 0x000f640008001107 */
[----:B-1--45:R-:W-:Y:S08]  /*1350*/  @!P0 BRA `(.L_x_24) ;  /* 0x0000002c00288947 */ /* 0x032ff00003800000 */
.L_x_49:
[----:B------:R-:W-:-:S05]  /*1360*/  UMOV UR27, URZ ;  /* 0x000000ff001b7c82 */ /* 0x000fca0008000000 */
.L_x_27:
[----:B------:R-:W-:Y:S02]  /*1370*/  UIADD3 UR12, UPT, UPT, UR29, 0x1, URZ ;  /* 0x000000011d0c7890 */ /* 0x000fe4000fffe0ff */
[----:B------:R-:W-:Y:S02]  /*1380*/  UISETP.GT.U32.AND UP0, UPT, UR27, 0x3e, UPT ;  /* 0x0000003e1b00788c */ /* 0x000fe4000bf04070 */
[----:B----4-:R-:W-:Y:S02]  /*1390*/  ULEA UR48, UR29, UR11, 0xb ;  /* 0x0000000b1d307291 */ /* 0x010fe4000f8e58ff */
[----:B------:R-:W-:Y:S02]  /*13a0*/  ULEA UR46, UR29, UR10, 0xa ;  /* 0x0000000a1d2e7291 */ /* 0x000fe4000f8e50ff */
[----:B------:R-:W-:Y:S01]  /*13b0*/  ULEA UR5, UR29, UR4, 0x3 ;  /* 0x000000041d057291 */ /* 0x000fe2000f8e18ff */
[----:B------:R-:W-:Y:S01]  /*13c0*/  PLOP3.LUT P0, PT, PT, PT, UP0, 0x80, 0x8 ;  /* 0x000000000008781c */ /* 0x000fe20003f0f008 */
[----:B------:R-:W-:Y:S02]  /*13d0*/  UISETP.NE.AND UP1, UPT, UR12, 0x3, UPT ;  /* 0x000000030c00788c */ /* 0x000fe4000bf25270 */
[----:B------:R-:W-:Y:S02]  /*13e0*/  UIADD3 UR42, UPT, UPT, UR48, 0x2, URZ ;  /* 0x00000002302a7890 */ /* 0x000fe4000fffe0ff */
[----:B------:R-:W-:Y:S02]  /*13f0*/  UIADD3 UR30, UPT, UPT, UR46, 0x2, URZ ;  /* 0x000000022e1e7890 */ /* 0x000fe4000fffe0ff */
[----:B------:R-:W-:Y:S02]  /*1400*/  UIADD3 UR28, UPT, UPT, UR48, 0x4, URZ ;  /* 0x00000004301c7890 */ /* 0x000fe4000fffe0ff */
[----:B------:R-:W-:Y:S02]  /*1410*/  UIADD3 UR26, UPT, UPT, UR46, 0x4, URZ ;  /* 0x000000042e1a7890 */ /* 0x000fe4000fffe0ff */
[----:B------:R-:W-:Y:S02]  /*1420*/  UIADD3 UR6, UPT, UPT, UR48, 0x6, URZ ;  /* 0x0000000630067890 */ /* 0x000fe4000fffe0ff */
[----:B------:R-:W-:Y:S02]  /*1430*/  UIADD3 UR8, UPT, UPT, UR46, 0x6, URZ ;  /* 0x000000062e087890 */ /* 0x000fe4000fffe0ff */
[----:B------:R-:W-:Y:S02]  /*1440*/  UIADD3 UR25, UPT, UPT, UR5, 0x18, URZ ;  /* 0x0000001805197890 */ /* 0x000fe4000fffe0ff */
[----:B------:R-:W-:Y:S02]  /*1450*/  USEL UR23, URZ, 0x1, UP1 ;  /* 0x00000001ff177887 */ /* 0x000fe40008800000 */
[----:B------:R-:W-:Y:S01]  /*1460*/  USEL UR29, UR12, URZ, UP1 ;  /* 0x000000ff0c1d7287 */ /* 0x000fe20008800000 */
[----:B------:R-:W-:Y:S01]  /*1470*/  UMOV UR49, 0x40004040 ;  /* 0x4000404000317882 */ /* 0x000fe20000000000 */
[----:B------:R-:W-:Y:S01]  /*1480*/  UMOV UR47, 0x40004040 ;  /* 0x40004040002f7882 */ /* 0x000fe20000000000 */
[----:B------:R-:W-:Y:S01]  /*1490*/  UMOV UR43, 0x40004040 ;  /* 0x40004040002b7882 */ /* 0x000fe20000000000 */
[----:B-----5:R-:W-:Y:S08]  /*14a0*/  @P1 BRA `(.L_x_25) ;  /* 0x0000000000101947 */ /* 0x020ff00003800000 */
[----:B------:R-:W-:Y:S06]  /*14b0*/  USHF.L.U32 UR12, UR31, 0x1f, URZ ;  /* 0x0000001f1f0c7899 */ /* 0x000fec00080006ff */
[----:B-1----:R-:W-:Y:S04]  /*14c0*/  MOV R0, UR12 ;  /* 0x0000000c00007c02 */ /* 0x002fe80008000f00 */
[----:B------:R-:W1:Y:S02]  /*14d0*/  SYNCS.PHASECHK.TRANS64.TRYWAIT P1, [UR5], R0 ;  /* 0x00000000ff0075a7 */ /* 0x000e640008021105 */
[----:B-1----:R-:W-:Y:S05]  /*14e0*/  @!P1 BRA `(.L_x_26) ;  /* 0x0000002800e49947 */ /* 0x002fea0003800000 */
.L_x_25:
[----:B------:R-:W-:Y:S01]  /*14f0*/  ULOP3.LUT UR31, UR31, UR23, URZ, 0x3c, !UPT ;  /* 0x000000171f1f7292 */ /* 0x000fe2000f8e3cff */
[----:B------:R-:W-:Y:S01]  /*1500*/  PLOP3.LUT P1, PT, PT, PT, PT, 0x80, 0x8 ;  /* 0x000000000008781c */ /* 0x000fe20003f2f070 */
[----:B------:R-:W-:Y:S01]  /*1510*/  UIADD3 UR27, UPT, UPT, UR27, 0x1, URZ ;  /* 0x000000011b1b7890 */ /* 0x000fe2000fffe0ff */
[----:B------:R4:W-:Y:S01]  /*1520*/  UTCHMMA gdesc[UR46], gdesc[UR48], tmem[UR9], tmem[UR44], idesc[UR45], UP2 ;  /* 0x00ff2c302e0075ea */ /* 0x0009e20009000009 */
[----:B------:R-:W-:Y:S02]  /*1530*/  @!UP0 USHF.L.U32 UR5, UR31, 0x1f, URZ ;  /* 0x0000001f1f058899 */ /* 0x000fe400080006ff */
[----:B------:R-:W-:Y:S01]  /*1540*/  UPLOP3.LUT UP2, UPT, UPT, UPT, UPT, 0x80, 0x8 ;  /* 0x000000000008789c */ /* 0x000fe20003f4f070 */
[----:B------:R-:W-:Y:S01]  /*1550*/  UMOV UR56, UR6 ;  /* 0x0000000600387c82 */ /* 0x000fe20008000000 */
[----:B------:R-:W-:Y:S02]  /*1560*/  @!UP0 ULEA UR6, UR29, UR4, 0x3 ;  /* 0x000000041d068291 */ /* 0x000fe4000f8e18ff */
[----:B-1----:R-:W-:Y:S01]  /*1570*/  MOV R0, UR5 ;  /* 0x0000000500007c02 */ /* 0x002fe20008000f00 */
[----:B------:R-:W-:Y:S01]  /*1580*/  UMOV UR50, UR30 ;  /* 0x0000001e00327c82 */ /* 0x000fe20008000000 */
[----:B------:R-:W-:Y:S01]  /*1590*/  UMOV UR51, 0x40004040 ;  /* 0x4000404000337882 */ /* 0x000fe20000000000 */
[----:B------:R-:W-:Y:S01]  /*15a0*/  UMOV UR52, UR28 ;  /* 0x0000001c00347c82 */ /* 0x000fe20008000000 */
[----:B------:R-:W-:Y:S01]  /*15b0*/  UMOV UR53, 0x40004040 ;  /* 0x4000404000357882 */ /* 0x000fe20000000000 */
[----:B------:R-:W-:Y:S01]  /*15c0*/  UMOV UR54, UR26 ;  /* 0x0000001a00367c82 */ /* 0x000fe20008000000 */
[----:B------:R-:W-:Y:S01]  /*15d0*/  UMOV UR55, 0x40004040 ;  /* 0x4000404000377882 */ /* 0x000fe20000000000 */
[----:B------:R4:W-:Y:S01]  /*15e0*/  UTCHMMA gdesc[UR50], gdesc[UR42], tmem[UR9], tmem[UR40], idesc[UR41], UPT ;  /* 0x00ff282a320075ea */ /* 0x0009e2000b800009 */
[----:B------:R-:W-:Y:S01]  /*15f0*/  UMOV UR57, 0x40004040 ;  /* 0x4000404000397882 */ /* 0x000fe20000000000 */
[----:B------:R-:W-:Y:S01]  /*1600*/  UMOV UR58, UR8 ;  /* 0x00000008003a7c82 */ /* 0x000fe20008000000 */
[----:B------:R-:W-:Y:S01]  /*1610*/  UMOV UR59, 0x40004040 ;  /* 0x40004040003b7882 */ /* 0x000fe20000000000 */
[----:B------:R4:W-:Y:S01]  /*1620*/  UTCHMMA gdesc[UR54], gdesc[UR52], tmem[UR9], tmem[UR38], idesc[UR39], UPT ;  /* 0x00ff2634360075ea */ /* 0x0009e2000b800009 */
[----:B------:R4:W-:Y:S01]  /*1630*/  UTCHMMA gdesc[UR58], gdesc[UR56], tmem[UR9], tmem[UR36], idesc[UR37], UPT ;  /* 0x00ff24383a0075ea */ /* 0x0009e2000b800009 */
[----:B------:R4:W-:Y:S01]  /*1640*/  UTCBAR.MULTICAST [UR25], URZ, UR24 ;  /* 0x000000ff190073e9 */ /* 0x0009e20008000818 */
[----:B------:R4:W5:Y:S01]  /*1650*/  @!P0 SYNCS.PHASECHK.TRANS64.TRYWAIT P1, [UR6], R0 ;  /* 0x00000000ff0085a7 */ /* 0x0009620008021106 */
[----:B------:R-:W-:Y:S09]  /*1660*/  UISETP.NE.AND UP0, UPT, UR27, 0x40, UPT ;  /* 0x000000401b00788c */ /* 0x000ff2000bf05270 */
[----:B------:R-:W-:Y:S05]  /*1670*/  BRA.U UP0, `(.L_x_27) ;  /* 0xfffffffd003c7547 */ /* 0x000fea000b83ffff */
[----:B------:R-:W-:Y:S02]  /*1680*/  UIADD3 UR7, UPT, UPT, UR7, 0x30, URZ ;  /* 0x0000003007077890 */ /* 0x000fe4000fffe0ff */
[----:B------:R-:W-:-:S04]  /*1690*/  UIADD3 UR32, UPT, UPT, UR32, 0x1, URZ ;  /* 0x0000000120207890 */ /* 0x000fc8000fffe0ff */
[----:B------:R-:W-:-:S03]  /*16a0*/  UISETP.NE.AND UP0, UPT, UR32, 0x2, UPT ;  /* 0x000000022000788c */ /* 0x000fc6000bf05270 */
[----:B------:R1:W-:Y:S01]  /*16b0*/  UTCBAR.MULTICAST [UR7], URZ, UR22 ;  /* 0x000000ff070073e9 */ /* 0x0003e20008000816 */
[----:B------:R-:W-:Y:S02]  /*16c0*/  USEL UR32, UR32, URZ, UP0 ;  /* 0x000000ff20207287 */ /* 0x000fe40008000000 */
[----:B------:R-:W-:Y:S02]  /*16d0*/  USEL UR5, URZ, 0x1, UP0 ;  /* 0x00000001ff057887 */ /* 0x000fe40008000000 */
[----:B------:R-:W-:-:S04]  /*16e0*/  UISETP.GE.AND UP0, UPT, UR14, 0x80, UPT ;  /* 0x000000800e00788c */ /* 0x000fc8000bf06270 */
[----:B------:R-:W-:-:S05]  /*16f0*/  LOP3.LUT R5, R5, UR5, RZ, 0x3c, !PT ;  /* 0x0000000505057c12 */ /* 0x000fca000f8e3cff */
[----:B------:R-:W-:Y:S05]  /*1700*/  BRA.U !UP0, `(.L_x_28) ;  /* 0xfffffff908e87547 */ /* 0x000fea000b83ffff */
[----:B------:R-:W-:-:S06]  /*1710*/  UIADD3 UR32, UPT, UPT, UR32, 0x1, URZ ;  /* 0x0000000120207890 */ /* 0x000fcc000fffe0ff */
[----:B------:R-:W-:Y:S02]  /*1720*/  MOV R6, UR32 ;  /* 0x0000002000067c02 */ /* 0x000fe40008000f00 */
.L_x_23:
[----:B------:R-:W-:-:S04]  /*1730*/  ULOP3.LUT UR13, UR13, 0x1, URZ, 0xc0, !UPT ;  /* 0x000000010d0d7892 */ /* 0x000fc8000f8ec0ff */
[----:B------:R-:W-:-:S09]  /*1740*/  UISETP.NE.U32.AND UP0, UPT, UR13, 0x1, UPT ;  /* 0x000000010d00788c */ /* 0x000fd2000bf05070 */
[----:B------:R-:W-:Y:S05]  /*1750*/  BRA.U !UP0, `(.L_x_22) ;  /* 0x00000001082c7547 */ /* 0x000fea000b800000 */
[----:B----4-:R-:W4:Y:S01]  /*1760*/  S2R R0, SR_CgaCtaId ;  /* 0x0000000000007919 */ /* 0x010f220000008800 */
[C---:B------:R-:W-:Y:S02]  /*1770*/  ISETP.NE.AND P0, PT, R6.reuse, 0x2, PT ;  /* 0x000000020600780c */ /* 0x040fe40003f05270 */
[----:B------:R-:W-:Y:S02]  /*1780*/  MOV R2, 0x400 ;  /* 0x0000040000027802 */ /* 0x000fe40000000f00 */
[----:B------:R-:W-:Y:S02]  /*1790*/  SEL R4, RZ, 0x1, P0 ;  /* 0x00000001ff047807 */ /* 0x000fe40000000000 */
[----:B------:R-:W-:Y:S02]  /*17a0*/  SEL R6, R6, RZ, P0 ;  /* 0x000000ff06067207 */ /* 0x000fe40000000000 */
[----:B------:R-:W-:-:S05]  /*17b0*/  LOP3.LUT R4, R5, R4, RZ, 0x3c, !PT ;  /* 0x0000000405047212 */ /* 0x000fca00078e3cff */
[----:B------:R-:W-:Y:S01]  /*17c0*/  IMAD.U32 R4, R4, -0x80000000, RZ ;  /* 0x8000000004047824 */ /* 0x000fe200078e00ff */
[----:B----4-:R-:W-:-:S05]  /*17d0*/  LEA R0, R0, R2, 0x18 ;  /* 0x0000000200007211 */ /* 0x010fca00078ec0ff */
[----:B------:R-:W-:-:S04]  /*17e0*/  IMAD R0, R6, 0x8, R0 ;  /* 0x0000000806007824 */ /* 0x000fc800078e0200 */
[----:B------:R-:W4:Y:S02]  /*17f0*/  SYNCS.PHASECHK.TRANS64.TRYWAIT P0, [R0+URZ+0x40], R4 ;  /* 0x00004004000075a7 */ /* 0x000f2400080011ff */
[----:B----4-:R-:W-:Y:S05]  /*1800*/  @!P0 BRA `(.L_x_29) ;  /* 0x00000028003c8947 */ /* 0x010fea0003800000 */
.L_x_22:
[----:B------:R-:W-:-:S06]  /*1810*/  UISETP.GT.AND UP0, UPT, UR21, 0x3, UPT ;  /* 0x000000031500788c */ /* 0x000fcc000bf04270 */
[----:B------:R-:W-:-:S13]  /*1820*/  PLOP3.LUT P0, PT, PT, PT, UP0, 0x80, 0x8 ;  /* 0x000000000008781c */ /* 0x000fda0003f0f008 */
[----:B-12345:R-:W-:Y:S05]  /*1830*/  @P0 EXIT ;  /* 0x000000000000094d */ /* 0x03efea0003800000 */
[----:B------:R-:W-:-:S09]  /*1840*/  UISETP.NE.AND UP0, UPT, UR21, URZ, UPT ;  /* 0x000000ff1500728c */ /* 0x000fd2000bf05270 */
[----:B------:R-:W-:Y:S05]  /*1850*/  BRA.U UP0, `(.L_x_30) ;  /* 0x0000000100b87547 */ /* 0x000fea000b800000 */
[----:B------:R-:W1:Y:S01]  /*1860*/  S2UR UR6, SR_CgaCtaId ;  /* 0x00000000000679c3 */ /* 0x000e620000008800 */
[----:B------:R-:W-:Y:S01]  /*1870*/  NOP ;  /* 0x0000000000007918 */ /* 0x000fe20000000000 */
[----:B------:R-:W-:Y:S01]  /*1880*/  UMOV UR4, 0x40 ;  /* 0x0000004000047882 */ /* 0x000fe20000000000 */
[----:B------:R-:W-:Y:S01]  /*1890*/  UMOV UR5, 0x400 ;  /* 0x0000040000057882 */ /* 0x000fe20000000000 */
[----:B-1----:R-:W-:Y:S02]  /*18a0*/  ULEA UR4, UR6, UR4, 0x18 ;  /* 0x0000000406047291 */ /* 0x002fe4000f8ec0ff */
[----:B------:R-:W-:-:S07]  /*18b0*/  ULEA UR5, UR6, UR5, 0x18 ;  /* 0x0000000506057291 */ /* 0x000fce000f8ec0ff */
[----:B------:R-:W1:Y:S02]  /*18c0*/  LDS.U8 R0, [UR4] ;  /* 0x00000004ff007984 */ /* 0x000e640008000000 */
[----:B-1----:R-:W-:-:S13]  /*18d0*/  ISETP.NE.AND P0, PT, R0, RZ, PT ;  /* 0x000000ff0000720c */ /* 0x002fda0003f05270 */
[----:B------:R-:W-:Y:S05]  /*18e0*/  @P0 BRA `(.L_x_31) ;  /* 0x00000000007c0947 */ /* 0x000fea0003800000 */
[----:B------:R-:W-:-:S13]  /*18f0*/  ELECT P0, URZ, PT ;  /* 0x0000000000ff782f */ /* 0x000fda0003800000 */
[----:B------:R-:W-:Y:S05]  /*1900*/  @!P0 BRA `(.L_x_32) ;  /* 0x0000000000848947 */ /* 0x000fea0003800000 */
[----:B------:R-:W-:Y:S01]  /*1910*/  UMOV UR4, 0x10 ;  /* 0x0000001000047882 */ /* 0x000fe20000000000 */
[----:B------:R-:W-:-:S04]  /*1920*/  IMAD.MOV.U32 R2, RZ, RZ, 0xffff ;  /* 0x0000ffffff027424 */ /* 0x000fc800078e00ff */
[----:B------:R-:W-:Y:S04]  /*1930*/  DEPBAR.LE SB1, 0x36 ;  /* 0x00009d800000791a */ /* 0x000fe80000000000 */
[----:B------:R-:W1:Y:S02]  /*1940*/  UTCATOMSWS.FIND_AND_SET.ALIGN UP0, UR4, UR4 ;  /* 0x00000004000475e3 */ /* 0x000e640008000800 */
[----:B-1----:R-:W-:Y:S01]  /*1950*/  PLOP3.LUT P0, PT, PT, PT, UP0, 0x80, 0x8 ;  /* 0x000000000008781c */ /* 0x002fe20003f0f008 */
[----:B------:R-:W-:-:S03]  /*1960*/  IMAD.U32 R5, RZ, RZ, UR4 ;  /* 0x00000004ff057e24 */ /* 0x000fc6000f8e00ff */
[----:B------:R-:W-:-:S04]  /*1970*/  SEL R0, RZ, 0xffffffff, !P0 ;  /* 0xffffffffff007807 */ /* 0x000fc80004000000 */
[----:B------:R-:W-:Y:S01]  /*1980*/  ISETP.NE.AND P0, PT, R0, RZ, PT ;  /* 0x000000ff0000720c */ /* 0x000fe20003f05270 */
[----:B------:R-:W-:-:S12]  /*1990*/  IMAD.MOV.U32 R0, RZ, RZ, 0x1 ;  /* 0x00000001ff007424 */ /* 0x000fd800078e00ff */
[----:B------:R-:W-:Y:S05]  /*19a0*/  @P0 BRA `(.L_x_33) ;  /* 0x0000000000240947 */ /* 0x000fea0003800000 */
.L_x_34:
[----:B------:R-:W-:Y:S05]  /*19b0*/  NANOSLEEP 0x64 ;  /* 0x000000640000795d */ /* 0x000fea0003800000 */
[----:B------:R-:W-:-:S05]  /*19c0*/  UMOV UR4, 0x10 ;  /* 0x0000001000047882 */ /* 0x000fca0000000000 */
[----:B------:R-:W-:Y:S04]  /*19d0*/  DEPBAR.LE SB1, 0x36 ;  /* 0x00009d800000791a */ /* 0x000fe80000000000 */
[----:B------:R-:W1:Y:S02]  /*19e0*/  UTCATOMSWS.FIND_AND_SET.ALIGN UP0, UR4, UR4 ;  /* 0x00000004000475e3 */ /* 0x000e640008000800 */
[----:B-1----:R-:W-:Y:S01]  /*19f0*/  PLOP3.LUT P0, PT, PT, PT, UP0, 0x80, 0x8 ;  /* 0x000000000008781c */ /* 0x002fe20003f0f008 */
[----:B------:R-:W-:-:S03]  /*1a00*/  IMAD.U32 R5, RZ, RZ, UR4 ;  /* 0x00000004ff057e24 */ /* 0x000fc6000f8e00ff */
[----:B------:R-:W-:-:S04]  /*1a10*/  SEL R4, RZ, 0xffffffff, !P0 ;  /* 0xffffffffff047807 */ /* 0x000fc80004000000 */
[----:B------:R-:W-:-:S13]  /*1a20*/  ISETP.NE.AND P0, PT, R4, RZ, PT ;  /* 0x000000ff0400720c */ /* 0x000fda0003f05270 */
[----:B------:R-:W-:Y:S05]  /*1a30*/  @!P0 BRA `(.L_x_34) ;  /* 0xfffffffc00dc8947 */ /* 0x000fea000383ffff */
.L_x_33:
[C---:B------:R-:W-:Y:S01]  /*1a40*/  VIADD R4, R5.reuse, 0x10 ;  /* 0x0000001005047836 */ /* 0x040fe20000000000 */
[----:B------:R-:W-:Y:S01]  /*1a50*/  UMOV UR4, 0x50 ;  /* 0x0000005000047882 */ /* 0x000fe20000000000 */
[----:B------:R-:W-:Y:S01]  /*1a60*/  SHF.L.U32 R2, R2, R5, RZ ;  /* 0x0000000502027219 */ /* 0x000fe200000006ff */
[----:B------:R-:W-:Y:S01]  /*1a70*/  ULEA UR4, UR6, UR4, 0x18 ;  /* 0x0000000406047291 */ /* 0x000fe2000f8ec0ff */
[----:B------:R-:W-:Y:S01]  /*1a80*/  IMAD.SHL.U32 R5, R5, 0x20, RZ ;  /* 0x0000002005057824 */ /* 0x000fe200078e00ff */
[----:B------:R-:W-:-:S04]  /*1a90*/  SHF.L.U32 R0, R0, R4, RZ ;  /* 0x0000000400007219 */ /* 0x000fc800000006ff */
[----:B------:R-:W-:-:S05]  /*1aa0*/  LOP3.LUT R0, R0, R2, RZ, 0xfc, !PT ;  /* 0x0000000200007212 */ /* 0x000fca00078efcff */
[----:B------:R1:W-:Y:S04]  /*1ab0*/  ATOMS.OR RZ, [UR4], R0 ;  /* 0x00000000ffff798c */ /* 0x0003e8000b000004 */
[----:B------:R1:W-:Y:S01]  /*1ac0*/  STS [UR5+0x58], R5 ;  /* 0x00005805ff007988 */ /* 0x0003e20008000805 */
[----:B------:R-:W-:Y:S05]  /*1ad0*/  BRA `(.L_x_32) ;  /* 0x0000000000107947 */ /* 0x000fea0003800000 */
.L_x_31:
[----:B------:R-:W-:Y:S02]  /*1ae0*/  MOV R0, 0xffffffff ;  /* 0xffffffff00007802 */ /* 0x000fe40000000f00 */
[----:B------:R-:W-:-:S03]  /*1af0*/  MOV R4, 0x1b20 ;  /* 0x00001b2000047802 */ /* 0x000fc60000000f00 */
[----:B------:R1:W-:Y:S04]  /*1b00*/  STS [UR5+0x58], R0 ;  /* 0x00005800ff007988 */ /* 0x0003e80008000805 */
[----:B-1----:R-:W-:Y:S05]  /*1b10*/  CALL.REL.NOINC `($__internal_1_$__cuda_sm10x_tcgen05_guardrail_trap_phase_invalid_during_alloc) ;  /* 0x0000002400b87944 */ /* 0x002fea0003c00000 */
.L_x_32:
[----:B------:R-:W-:Y:S05]  /*1b20*/  WARPSYNC.ALL ;  /* 0x0000000000007948 */ /* 0x000fea0003800000 */
[----:B------:R-:W-:Y:S01]  /*1b30*/  NOP ;  /* 0x0000000000007918 */ /* 0x000fe20000000000 */
.L_x_30:
[----:B------:R-:W2:Y:S08]  /*1b40*/  S2UR UR8, SR_CgaCtaId ;  /* 0x00000000000879c3 */ /* 0x000eb00000008800 */
[----:B------:R-:W-:Y:S06]  /*1b50*/  BAR.SYNC.DEFER_BLOCKING 0x2, 0xa0 ;  /* 0x0082800000007b1d */ /* 0x000fec0000010000 */
[----:B------:R-:W-:-:S02]  /*1b60*/  UMOV UR4, 0x400 ;  /* 0x0000040000047882 */ /* 0x000fc40000000000 */
[----:B------:R-:W3:Y:S01]  /*1b70*/  S2UR UR27, SR_CTAID.Z ;  /* 0x00000000001b79c3 */ /* 0x000ee20000002700 */
[----:B--2---:R-:W-:Y:S02]  /*1b80*/  ULEA UR8, UR8, UR4, 0x18 ;  /* 0x0000000408087291 */ /* 0x004fe4000f8ec0ff */
[----:B---3--:R-:W-:-:S07]  /*1b90*/  UISETP.GT.U32.AND UP0, UPT, UR27, 0x7f, UPT ;  /* 0x0000007f1b00788c */ /* 0x008fce000bf04070 */
[----:B-1----:R-:W1:Y:S02]  /*1ba0*/  LDS R0, [UR8+0x58] ;  /* 0x00005808ff007984 */ /* 0x002e640008000800 */
[----:B-1----:R-:W-:Y:S01]  /*1bb0*/  R2UR UR28, R0 ;  /* 0x00000000001c72ca */ /* 0x002fe200000e0000 */
[----:B------:R-:W-:-:S14]  /*1bc0*/  BRA.U UP0, `(.L_x_35) ;  /* 0x0000001d00f87547 */ /* 0x000fdc000b800000 */
[----:B------:R-:W1:Y:S01]  /*1bd0*/  LDCU.64 UR4, c[0x0][0x5c0] ;  /* 0x0000b800ff0477ac */ /* 0x000e620008000a00 */
[----:B------:R-:W-:Y:S01]  /*1be0*/  SHF.R.U32.HI R0, RZ, 0x5, R3 ;  /* 0x00000005ff007819 */ /* 0x000fe20000011603 */
[----:B------:R-:W-:Y:S01]  /*1bf0*/  IMAD.SHL.U32 R2, R3, 0x40, RZ ;  /* 0x0000004003027824 */ /* 0x000fe200078e00ff */
[----:B------:R-:W2:Y:S02]  /*1c00*/  LDCU UR12, c[0x0][0x374] ;  /* 0x00006e80ff0c77ac */ /* 0x000ea40008000800 */
[----:B------:R-:W-:Y:S02]  /*1c10*/  R2UR UR21, R0 ;  /* 0x00000000001572ca */ /* 0x000fe400000e0000 */
[----:B------:R-:W-:Y:S01]  /*1c20*/  LOP3.LUT R2, R2, 0x7c0, RZ, 0xc0, !PT ;  /* 0x000007c002027812 */ /* 0x000fe200078ec0ff */
[----:B------:R-:W-:Y:S01]  /*1c30*/  UMOV UR9, 0x400 ;  /* 0x0000040000097882 */ /* 0x000fe20000000000 */
[----:B------:R-:W3:Y:S01]  /*1c40*/  LDCU.64 UR30, c[0x0][0x348] ;  /* 0x00006900ff1e77ac */ /* 0x000ee20008000a00 */
[----:B------:R-:W-:Y:S01]  /*1c50*/  UMOV UR24, URZ ;  /* 0x000000ff00187c82 */ /* 0x000fe20008000000 */
[----:B------:R-:W-:Y:S01]  /*1c60*/  UMOV UR23, URZ ;  /* 0x000000ff00177c82 */ /* 0x000fe20008000000 */
[----:B-1----:R-:W-:-:S06]  /*1c70*/  UIMAD.WIDE.U32 UR6, UR27, UR5, URZ ;  /* 0x000000051b0672a5 */ /* 0x002fcc000f8e00ff */
[----:B------:R-:W-:Y:S01]  /*1c80*/  IMAD.U32 R0, RZ, RZ, UR21 ;  /* 0x00000015ff007e24 */ /* 0x000fe2000f8e00ff */
[----:B------:R-:W-:Y:S02]  /*1c90*/  ULEA UR25, UR21, UR28, 0x15 ;  /* 0x0000001c15197291 */ /* 0x000fe4000f8ea8ff */
[----:B------:R-:W-:Y:S01]  /*1ca0*/  UIADD3 UR5, UPT, UPT, UR27, -UR7, URZ ;  /* 0x800000071b057290 */ /* 0x000fe2000fffe0ff */
[----:B------:R-:W-:-:S03]  /*1cb0*/  IMAD R0, R0, 0x800, R2 ;  /* 0x0000080000007824 */ /* 0x000fc600078e0202 */
[----:B------:R-:W-:Y:S01]  /*1cc0*/  USHF.R.U32.HI UR5, URZ, UR20, UR5 ;  /* 0x00000014ff057299 */ /* 0x000fe20008011605 */
[----:B------:R-:W-:Y:S01]  /*1cd0*/  VIADD R4, R0, UR8 ;  /* 0x0000000800047c36 */ /* 0x000fe20008000000 */
[----:B------:R-:W1:Y:S03]  /*1ce0*/  LDCU UR6, c[0x0][0x5d0] ;  /* 0x0000ba00ff0677ac */ /* 0x000e660008000800 */
[C---:B------:R-:W-:Y:S01]  /*1cf0*/  VIADD R0, R4.reuse, 0x8420 ;  /* 0x0000842004007836 */ /* 0x040fe20000000000 */
[----:B------:R-:W-:Y:S01]  /*1d00*/  UIADD3 UR5, UPT, UPT, UR7, UR5, URZ ;  /* 0x0000000507057290 */ /* 0x000fe2000fffe0ff */
[----:B------:R-:W-:-:S03]  /*1d10*/  VIADD R2, R4, 0x8430 ;  /* 0x0000843004027836 */ /* 0x000fc60000000000 */
[----:B------:R-:W-:Y:S01]  /*1d20*/  SHF.R.U32.HI R72, RZ, 0x3, R0 ;  /* 0x00000003ff487819 */ /* 0x000fe20000011600 */
[----:B------:R-:W-:Y:S01]  /*1d30*/  USHF.R.U32.HI UR14, URZ, UR19, UR5 ;  /* 0x00000013ff0e7299 */ /* 0x000fe20008011605 */
[C---:B------:R-:W-:Y:S01]  /*1d40*/  VIADD R6, R4.reuse, 0x430 ;  /* 0x0000043004067836 */ /* 0x040fe20000000000 */
[----:B------:R-:W-:Y:S01]  /*1d50*/  SHF.R.U32.HI R73, RZ, 0x3, R2 ;  /* 0x00000003ff497819 */ /* 0x000fe20000011602 */
[----:B------:R-:W-:Y:S01]  /*1d60*/  VIADD R5, R4, 0x420 ;  /* 0x0000042004057836 */ /* 0x000fe20000000000 */
[----:B------:R-:W-:Y:S01]  /*1d70*/  UIADD3 UR14, UPT, UPT, -UR14, URZ, URZ ;  /* 0x000000ff0e0e7290 */ /* 0x000fe2000fffe1ff */
[----:B------:R-:W-:Y:S01]  /*1d80*/  LOP3.LUT R72, R0, 0x30, R72, 0x78, !PT ;  /* 0x0000003000487812 */ /* 0x000fe200078e7848 */
[----:B------:R-:W-:Y:S01]  /*1d90*/  VIADD R0, R4, 0x8400 ;  /* 0x0000840004007836 */ /* 0x000fe20000000000 */
[----:B------:R-:W-:Y:S01]  /*1da0*/  LOP3.LUT R73, R2, 0x30, R73, 0x78, !PT ;  /* 0x0000003002497812 */ /* 0x000fe200078e7849 */
[----:B------:R-:W-:Y:S01]  /*1db0*/  UIMAD UR14, UR4, UR14, UR27 ;  /* 0x0000000e040e72a4 */ /* 0x000fe2000f8e021b */
[----:B------:R-:W-:Y:S01]  /*1dc0*/  VIADD R2, R4, 0x8410 ;  /* 0x0000841004027836 */ /* 0x000fe20000000000 */
[----:B------:R-:W4:Y:S01]  /*1dd0*/  LDCU.64 UR4, c[0x0][0x5d8] ;  /* 0x0000bb00ff0477ac */ /* 0x000f220008000a00 */
[----:B------:R-:W-:-:S02]  /*1de0*/  SHF.R.U32.HI R70, RZ, 0x3, R0 ;  /* 0x00000003ff467819 */ /* 0x000fc40000011600 */
[----:B------:R-:W-:Y:S01]  /*1df0*/  SHF.R.U32.HI R69, RZ, 0x3, R6 ;  /* 0x00000003ff457819 */ /* 0x000fe20000011606 */
[----:B-1----:R-:W-:Y:S01]  /*1e00*/  UIMAD.WIDE.U32 UR6, UR14, UR6, URZ ;  /* 0x000000060e0672a5 */ /* 0x002fe2000f8e00ff */
[----:B------:R-:W-:Y:S01]  /*1e10*/  LOP3.LUT R70, R0, 0x30, R70, 0x78, !PT ;  /* 0x0000003000467812 */ /* 0x000fe200078e7846 */
[C---:B------:R-:W-:Y:S01]  /*1e20*/  VIADD R0, R4.reuse, 0x400 ;  /* 0x0000040004007836 */ /* 0x040fe20000000000 */
[----:B------:R-:W-:Y:S01]  /*1e30*/  SHF.R.U32.HI R71, RZ, 0x3, R2 ;  /* 0x00000003ff477819 */ /* 0x000fe20000011602 */
[----:B------:R-:W-:Y:S01]  /*1e40*/  UIADD3 UR6, UPT, UPT, UR14, -UR7, URZ ;  /* 0x800000070e067290 */ /* 0x000fe2000fffe0ff */
[----:B------:R-:W-:Y:S01]  /*1e50*/  VIADD R4, R4, 0x410 ;  /* 0x0000041004047836 */ /* 0x000fe20000000000 */
[----:B------:R-:W-:Y:S02]  /*1e60*/  SHF.R.U32.HI R68, RZ, 0x3, R5 ;  /* 0x00000003ff447819 */ /* 0x000fe40000011605 */
[----:B------:R-:W-:Y:S01]  /*1e70*/  USHF.R.U32.HI UR6, URZ, UR18, UR6 ;  /* 0x00000012ff067299 */ /* 0x000fe20008011606 */
[----:B------:R-:W-:-:S02]  /*1e80*/  LOP3.LUT R71, R2, 0x30, R71, 0x78, !PT ;  /* 0x0000003002477812 */ /* 0x000fc400078e7847 */
[----:B------:R-:W-:Y:S01]  /*1e90*/  SHF.R.U32.HI R2, RZ, 0x3, R0 ;  /* 0x00000003ff027819 */ /* 0x000fe20000011600 */
[----:B------:R-:W-:Y:S01]  /*1ea0*/  UIADD3 UR6, UPT, UPT, UR7, UR6, URZ ;  /* 0x0000000607067290 */ /* 0x000fe2000fffe0ff */
[----:B------:R-:W-:Y:S02]  /*1eb0*/  SHF.R.U32.HI R3, RZ, 0x3, R4 ;  /* 0x00000003ff037819 */ /* 0x000fe40000011604 */
[----:B------:R-:W-:Y:S01]  /*1ec0*/  LOP3.LUT R2, R0, 0x30, R2, 0x78, !PT ;  /* 0x0000003000027812 */ /* 0x000fe200078e7802 */
[----:B------:R-:W-:Y:S01]  /*1ed0*/  USHF.R.U32.HI UR6, URZ, UR15, UR6 ;  /* 0x0000000fff067299 */ /* 0x000fe20008011606 */
[----:B------:R-:W-:Y:S01]  /*1ee0*/  LOP3.LUT R69, R6, 0x30, R69, 0x78, !PT ;  /* 0x0000003006457812 */ /* 0x000fe200078e7845 */
[----:B------:R-:W-:Y:S01]  /*1ef0*/  IMAD.MOV.U32 R0, RZ, RZ, RZ ;  /* 0x000000ffff007224 */ /* 0x000fe200078e00ff */
[----:B------:R-:W-:Y:S01]  /*1f00*/  LOP3.LUT R68, R5, 0x30, R68, 0x78, !PT ;  /* 0x0000003005447812 */ /* 0x000fe200078e7844 */
[----:B----4-:R-:W-:Y:S01]  /*1f10*/  UIMAD.WIDE.U32 UR10, UR6, UR5, URZ ;  /* 0x00000005060a72a5 */ /* 0x010fe2000f8e00ff */
[----:B------:R-:W-:-:S06]  /*1f20*/  LOP3.LUT R3, R4, 0x30, R3, 0x78, !PT ;  /* 0x0000003004037812 */ /* 0x000fcc00078e7803 */
[----:B------:R-:W-:Y:S02]  /*1f30*/  UMOV UR7, UR11 ;  /* 0x0000000b00077c82 */ /* 0x000fe40008000000 */
[----:B------:R-:W-:Y:S02]  /*1f40*/  UIADD3 UR5, UPT, UPT, UR6, -UR7, URZ ;  /* 0x8000000706057290 */ /* 0x000fe4000fffe0ff */
[----:B------:R-:W2:Y:S01]  /*1f50*/  LDCU UR10, c[0x0][0x370] ;  /* 0x00006e00ff0a77ac */ /* 0x000ea20008000800 */
[----:B------:R-:W1:Y:S01]  /*1f60*/  S2UR UR11, SR_CTAID.X ;  /* 0x00000000000b79c3 */ /* 0x000e620000002500 */
[----:B------:R-:W-:Y:S01]  /*1f70*/  USHF.R.U32.HI UR5, URZ, UR17, UR5 ;  /* 0x00000011ff057299 */ /* 0x000fe20008011605 */
[----:B------:R-:W4:Y:S03]  /*1f80*/  LDCU UR8, c[0x0][0x378] ;  /* 0x00006f00ff0877ac */ /* 0x000f260008000800 */
[----:B------:R-:W-:-:S03]  /*1f90*/  UIADD3 UR5, UPT, UPT, UR7, UR5, URZ ;  /* 0x0000000507057290 */ /* 0x000fc6000fffe0ff */
[----:B------:R-:W5:Y:S01]  /*1fa0*/  S2UR UR7, SR_CgaCtaId ;  /* 0x00000000000779c3 */ /* 0x000f620000008800 */
[----:B------:R-:W-:-:S04]  /*1fb0*/  USHF.R.U32.HI UR5, URZ, UR16, UR5 ;  /* 0x00000010ff057299 */ /* 0x000fc80008011605 */
[----:B------:R-:W-:Y:S02]  /*1fc0*/  UIADD3 UR5, UPT, UPT, -UR5, URZ, URZ ;  /* 0x000000ff05057290 */ /* 0x000fe4000fffe1ff */
[----:B--2---:R-:W-:Y:S02]  /*1fd0*/  UIMAD UR10, UR12, UR10, URZ ;  /* 0x0000000a0c0a72a4 */ /* 0x004fe4000f8e02ff */
[----:B------:R-:W-:Y:S01]  /*1fe0*/  UIMAD UR5, UR4, UR5, UR6 ;  /* 0x00000005040572a4 */ /* 0x000fe2000f8e0206 */
[----:B------:R-:W2:Y:S01]  /*1ff0*/  LDCU UR4, c[0x0][0x5cc] ;  /* 0x0000b980ff0477ac */ /* 0x000ea20008000800 */
[----:B----4-:R-:W-:Y:S02]  /*2000*/  UIMAD UR8, UR10, UR8, URZ ;  /* 0x000000080a0872a4 */ /* 0x010fe4000f8e02ff */
[----:B-1----:R-:W-:Y:S02]  /*2010*/  USHF.L.U32 UR11, UR11, 0x7, URZ ;  /* 0x000000070b0b7899 */ /* 0x002fe400080006ff */
[----:B------:R-:W-:-:S02]  /*2020*/  USHF.R.S32.HI UR26, URZ, 0x1f, UR8 ;  /* 0x0000001fff1a7899 */ /* 0x000fc40008011408 */
[----:B------:R-:W-:Y:S02]  /*2030*/  UIADD3 UR6, UPT, UPT, -UR6, URZ, URZ ;  /* 0x000000ff06067290 */ /* 0x000fe4000fffe1ff */
[----:B-----5:R-:W-:Y:S02]  /*2040*/  ULEA UR7, UR7, UR9, 0x18 ;  /* 0x0000000907077291 */ /* 0x020fe4000f8ec0ff */
[----:B------:R-:W-:Y:S02]  /*2050*/  ULOP3.LUT UR11, UR11, 0x180, URZ, 0xc0, !UPT ;  /* 0x000001800b0b7892 */ /* 0x000fe4000f8ec0ff */
[----:B------:R-:W-:Y:S02]  /*2060*/  ULEA.HI UR26, UR26, UR8, URZ, 0x2 ;  /* 0x000000081a1a7291 */ /* 0x000fe4000f8f10ff */
[----:B--23--:R-:W-:-:S12]  /*2070*/  UIMAD UR14, UR4, UR6, UR14 ;  /* 0x00000006040e72a4 */ /* 0x00cfd8000f8e020e */
.L_x_39:
[----:B------:R-:W-:Y:S01]  /*2080*/  ULEA UR22, UR23, UR7, 0x3 ;  /* 0x0000000717167291 */ /* 0x000fe2000f8e18ff */
[----:B------:R-:W-:Y:S01]  /*2090*/  SHF.L.U32 R6, R0, 0x1f, RZ ;  /* 0x0000001f00067819 */ /* 0x000fe200000006ff */
[----:B------:R-:W1:Y:S01]  /*20a0*/  S2UR UR29, SR_CgaCtaId ;  /* 0x00000000001d79c3 */ /* 0x000e620000008800 */
[----:B------:R-:W-:Y:S02]  /*20b0*/  UIADD3 UR40, UP1, UPT, UR30, 0x140, URZ ;  /* 0x000001401e287890 */ /* 0x000fe4000ff3e0ff */
[----:B------:R-:W-:Y:S01]  /*20c0*/  UIADD3 UR38, UP0, UPT, UR30, 0x1c0, URZ ;  /* 0x000001c01e267890 */ /* 0x000fe2000ff1e0ff */
[----:B------:R-:W-:Y:S01]  /*20d0*/  UMOV UR4, 0x400 ;  /* 0x0000040000047882 */ /* 0x000fe20000000000 */
[----:B------:R-:W-:Y:S02]  /*20e0*/  USHF.L.U32 UR13, UR5, 0x8, URZ ;  /* 0x00000008050d7899 */ /* 0x000fe400080006ff */
[----:B------:R-:W2:Y:S01]  /*20f0*/  SYNCS.PHASECHK.TRANS64.TRYWAIT P0, [UR22+0x30], R6 ;  /* 0x00003006ff0075a7 */ /* 0x000ea20008001116 */
[----:B------:R-:W-:-:S02]  /*2100*/  ULEA UR36, UR23, UR25, 0x8 ;  /* 0x0000001917247291 */ /* 0x000fc4000f8e40ff */
[----:B------:R-:W-:Y:S01]  /*2110*/  USHF.L.U32 UR35, UR24, 0x3, URZ ;  /* 0x0000000318237899 */ /* 0x000fe200080006ff */
[----:B------:R-:W3:Y:S01]  /*2120*/  LDCU UR32, c[0x0][0x5e4] ;  /* 0x0000bc80ff2077ac */ /* 0x000ee20008000800 */
[----:B------:R-:W-:Y:S02]  /*2130*/  ULEA UR14, UR14, UR11, 0x9 ;  /* 0x0000000b0e0e7291 */ /* 0x000fe4000f8e48ff */
[----:B------:R-:W-:Y:S02]  /*2140*/  USHF.L.U32 UR5, UR5, 0x7, URZ ;  /* 0x0000000705057899 */ /* 0x000fe400080006ff */
[----:B------:R-:W-:Y:S02]  /*2150*/  UIADD3.X UR41, UPT, UPT, URZ, UR31, URZ, UP1, !UPT ;  /* 0x0000001fff297290 */ /* 0x000fe40008ffe4ff */
[----:B------:R-:W-:Y:S02]  /*2160*/  UIADD3.X UR39, UPT, UPT, URZ, UR31, URZ, UP0, !UPT ;  /* 0x0000001fff277290 */ /* 0x000fe400087fe4ff */
[----:B-1----:R-:W-:Y:S01]  /*2170*/  ULEA UR29, UR29, UR4, 0x18 ;  /* 0x000000041d1d7291 */ /* 0x002fe2000f8ec0ff */
[----:B--23--:R-:W-:Y:S11]  /*2180*/  @!P0 BRA `(.L_x_36) ;  /* 0x0000001c00f48947 */ /* 0x00cff60003800000 */
.L_x_53:
[----:B------:R-:W-:Y:S01]  /*2190*/  UMOV UR34, 0x1 ;  /* 0x0000000100227882 */ /* 0x000fe20000000000 */
[----:B------:R-:W-:-:S05]  /*21a0*/  UMOV UR33, UR35 ;  /* 0x0000002300217c82 */ /* 0x000fca0008000000 */
.L_x_38:
[----:B-1----:R-:W-:Y:S01]  /*21b0*/  LDTM.x32 R36, tmem[UR36+0x20] ;  /* 0x00002024002479ee */ /* 0x002fe200082c0000 */
[----:B-1----:R-:W1:Y:S01]  /*21c0*/  LDTM.x32 R4, tmem[UR36] ;  /* 0x00000024000479ee */ /* 0x002e6200082c0000 */
[----:B------:R-:W-:Y:S02]  /*21d0*/  USHF.R.S32.HI UR12, URZ, 0x1f, UR33 ;  /* 0x0000001fff0c7899 */ /* 0x000fe40008011421 */
[----:B------:R-:W-:Y:S02]  /*21e0*/  UIADD3 UR4, UPT, UPT, UR33, 0x1, URZ ;  /* 0x0000000121047890 */ /* 0x000fe4000fffe0ff */
[----:B------:R-:W-:Y:S02]  /*21f0*/  ULEA.HI UR12, UR12, UR33, URZ, 0x2 ;  /* 0x000000210c0c7291 */ /* 0x000fe4000f8f10ff */
[----:B------:R-:W-:Y:S02]  /*2200*/  USHF.R.S32.HI UR8, URZ, 0x1f, UR4 ;  /* 0x0000001fff087899 */ /* 0x000fe40008011404 */
[----:B------:R-:W-:-:S02]  /*2210*/  ULOP3.LUT UR12, UR12, 0xfffffffc, URZ, 0xc0, !UPT ;  /* 0xfffffffc0c0c7892 */ /* 0x000fc4000f8ec0ff */
[----:B------:R-:W-:Y:S02]  /*2220*/  ULEA.HI UR8, UR8, UR4, URZ, 0x2 ;  /* 0x0000000408087291 */ /* 0x000fe4000f8f10ff */
[----:B------:R-:W-:Y:S02]  /*2230*/  UIADD3 UR12, UPT, UPT, -UR12, UR33, URZ ;  /* 0x000000210c0c7290 */ /* 0x000fe4000fffe1ff */
[----:B------:R-:W-:Y:S02]  /*2240*/  ULOP3.LUT UR8, UR8, 0xfffffffc, URZ, 0xc0, !UPT ;  /* 0xfffffffc08087892 */ /* 0x000fe4000f8ec0ff */
[----:B------:R-:W-:Y:S02]  /*2250*/  UISETP.NE.AND UP0, UPT, UR21, URZ, UPT ;  /* 0x000000ff1500728c */ /* 0x000fe4000bf05270 */
[----:B------:R-:W-:Y:S01]  /*2260*/  MOV R74, UR12 ;  /* 0x0000000c004a7c02 */ /* 0x000fe20008000f00 */
[----:B------:R-:W-:Y:S02]  /*2270*/  UIADD3 UR8, UPT, UPT, UR4, -UR8, URZ ;  /* 0x8000000804087290 */ /* 0x000fe4000fffe0ff */
[----:B------:R-:W-:Y:S01]  /*2280*/  ULEA.HI UR4, UR35, UR35, URZ, 0x1 ;  /* 0x0000002323047291 */ /* 0x000fe2000f8f08ff */
[----:B------:R-:W-:Y:S01]  /*2290*/  LEA R79, R74, R2, 0xd ;  /* 0x000000024a4f7211 */ /* 0x000fe200078e68ff */
[----:B-1----:R-:W-:Y:S01]  /*22a0*/  FMUL R75, R7, UR32 ;  /* 0x00000020074b7c20 */ /* 0x002fe20008400000 */
[----:B------:R-:W-:Y:S01]  /*22b0*/  FMUL R76, R6, UR32 ;  /* 0x00000020064c7c20 */ /* 0x000fe20008400000 */
[----:B------:R-:W-:Y:S01]  /*22c0*/  FMUL R77, R5, UR32 ;  /* 0x00000020054d7c20 */ /* 0x000fe20008400000 */
[----:B------:R-:W-:Y:S01]  /*22d0*/  FMUL R78, R4, UR32 ;  /* 0x00000020044e7c20 */ /* 0x000fe20008400000 */
[----:B------:R-:W-:Y:S01]  /*22e0*/  FMUL R9, R9, UR32 ;  /* 0x0000002009097c20 */ /* 0x000fe20008400000 */
[----:B------:R-:W-:Y:S01]  /*22f0*/  FMUL R8, R8, UR32 ;  /* 0x0000002008087c20 */ /* 0x000fe20008400000 */
[----:B------:R-:W-:Y:S01]  /*2300*/  FMUL R11, R11, UR32 ;  /* 0x000000200b0b7c20 */ /* 0x000fe20008400000 */
[----:B------:R-:W-:Y:S01]  /*2310*/  FMUL R10, R10, UR32 ;  /* 0x000000200a0a7c20 */ /* 0x000fe20008400000 */
[----:B------:R-:W-:Y:S01]  /*2320*/  F2FP.BF16.F32.PACK_AB R5, R75, R76 ;  /* 0x0000004c4b05723e */ /* 0x000fe200000010ff */
[----:B------:R-:W-:Y:S01]  /*2330*/  FMUL R53, R53, UR32 ;  /* 0x0000002035357c20 */ /* 0x000fe20008400000 */
[----:B------:R-:W-:Y:S01]  /*2340*/  F2FP.BF16.F32.PACK_AB R4, R77, R78 ;  /* 0x0000004e4d04723e */ /* 0x000fe200000010ff */
[----:B------:R-:W-:Y:S01]  /*2350*/  FMUL R52, R52, UR32 ;  /* 0x0000002034347c20 */ /* 0x000fe20008400000 */
[----:B------:R-:W-:Y:S01]  /*2360*/  F2FP.BF16.F32.PACK_AB R6, R9, R8 ;  /* 0x000000080906723e */ /* 0x000fe200000010ff */
[----:B------:R-:W-:Y:S01]  /*2370*/  FMUL R13, R13, UR32 ;  /* 0x000000200d0d7c20 */ /* 0x000fe20008400000 */
[----:B------:R-:W-:Y:S01]  /*2380*/  F2FP.BF16.F32.PACK_AB R7, R11, R10 ;  /* 0x0000000a0b07723e */ /* 0x000fe200000010ff */
[----:B------:R-:W-:Y:S01]  /*2390*/  FMUL R12, R12, UR32 ;  /* 0x000000200c0c7c20 */ /* 0x000fe20008400000 */
[----:B------:R-:W-:Y:S01]  /*23a0*/  FMUL R14, R14, UR32 ;  /* 0x000000200e0e7c20 */ /* 0x000fe20008400000 */
[----:B------:R-:W-:Y:S01]  /*23b0*/  FMUL R17, R17, UR32 ;  /* 0x0000002011117c20 */ /* 0x000fe20008400000 */
[----:B------:R-:W-:Y:S01]  /*23c0*/  FMUL R16, R16, UR32 ;  /* 0x0000002010107c20 */ /* 0x000fe20008400000 */
[----:B------:R1:W-:Y:S01]  /*23d0*/  STS.128 [R79], R4 ;  /* 0x000000044f007388 */ /* 0x0003e20000000c00 */
[----:B------:R-:W-:Y:S01]  /*23e0*/  FMUL R19, R19, UR32 ;  /* 0x0000002013137c20 */ /* 0x000fe20008400000 */
[----:B------:R-:W-:Y:S01]  /*23f0*/  FMUL R80, R18, UR32 ;  /* 0x0000002012507c20 */ /* 0x000fe20008400000 */
[----:B------:R-:W-:Y:S01]  /*2400*/  LEA R82, R74, R3, 0xd ;  /* 0x000000034a527211 */ /* 0x000fe200078e68ff */
[----:B------:R-:W-:Y:S01]  /*2410*/  FMUL R54, R54, UR32 ;  /* 0x0000002036367c20 */ /* 0x000fe20008400000 */
        /* <DEDUP_REMOVED lines=8> */
[----:B------:R-:W-:Y:S01]  /*24a0*/  FMUL R86, R56, -1.4426950216293334961 ;  /* 0xbfb8aa3b38567820 */ /* 0x000fe20000400000 */
[----:B------:R-:W-:Y:S01]  /*24b0*/  FMUL R55, R55, UR32 ;  /* 0x0000002037377c20 */ /* 0x000fe20008400000 */
[----:B------:R-:W-:Y:S01]  /*24c0*/  FMUL R57, R57, UR32 ;  /* 0x0000002039397c20 */ /* 0x000fe20008400000 */
[----:B------:R-:W-:Y:S01]  /*24d0*/  LEA R24, R74, R68, 0xd ;  /* 0x000000444a187211 */ /* 0x000fe200078e68ff */
[----:B------:R-:W-:Y:S01]  /*24e0*/  FMUL R45, R45, UR32 ;  /* 0x000000202d2d7c20 */ /* 0x000fe20008400000 */
[----:B------:R-:W-:Y:S01]  /*24f0*/  FMUL R81, R55, -1.4426950216293334961 ;  /* 0xbfb8aa3b37517820 */ /* 0x000fe20000400000 */
[----:B------:R-:W-:Y:S01]  /*2500*/  FMUL R84, R57, -1.4426950216293334961 ;  /* 0xbfb8aa3b39547820 */ /* 0x000fe20000400000 */
[----:B------:R-:W-:Y:S01]  /*2510*/  MUFU.EX2 R86, R86 ;  /* 0x0000005600567308 */ /* 0x000fe20000000800 */
[----:B------:R-:W-:Y:S01]  /*2520*/  FMUL R47, R47, UR32 ;  /* 0x000000202f2f7c20 */ /* 0x000fe20008400000 */
[----:B------:R-:W-:Y:S01]  /*2530*/  FMUL R48, R48, UR32 ;  /* 0x0000002030307c20 */ /* 0x000fe20008400000 */
[----:B------:R-:W-:Y:S01]  /*2540*/  FMUL R49, R49, UR32 ;  /* 0x0000002031317c20 */ /* 0x000fe20008400000 */
[----:B------:R-:W-:Y:S01]  /*2550*/  FMUL R50, R50, UR32 ;  /* 0x0000002032327c20 */ /* 0x000fe20008400000 */
[----:B------:R-:W-:Y:S01]  /*2560*/  FMUL R44, R44, UR32 ;  /* 0x000000202c2c7c20 */ /* 0x000fe20008400000 */
[----:B------:R-:W-:Y:S01]  /*2570*/  FMUL R88, R48, -1.4426950216293334961 ;  /* 0xbfb8aa3b30587820 */ /* 0x000fe20000400000 */
[----:B------:R-:W-:Y:S01]  /*2580*/  FMUL R87, R49, -1.4426950216293334961 ;  /* 0xbfb8aa3b31577820 */ /* 0x000fe20000400000 */
[----:B------:R-:W2:Y:S01]  /*2590*/  MUFU.EX2 R81, R81 ;  /* 0x0000005100517308 */ /* 0x000ea20000000800 */
[----:B------:R-:W-:Y:S01]  /*25a0*/  FMUL R90, R50, -1.4426950216293334961 ;  /* 0xbfb8aa3b325a7820 */ /* 0x000fe20000400000 */
[----:B------:R-:W-:Y:S01]  /*25b0*/  FMUL R51, R51, UR32 ;  /* 0x0000002033337c20 */ /* 0x000fe20008400000 */
[----:B-1----:R-:W-:Y:S01]  /*25c0*/  FMUL R4, R53, -1.4426950216293334961 ;  /* 0xbfb8aa3b35047820 */ /* 0x002fe20000400000 */
[----:B------:R-:W-:Y:S01]  /*25d0*/  FMUL R79, R15, UR32 ;  /* 0x000000200f4f7c20 */ /* 0x000fe20008400000 */
[----:B------:R-:W-:Y:S01]  /*25e0*/  F2FP.BF16.F32.PACK_AB R6, R17, R16 ;  /* 0x000000101106723e */ /* 0x000fe200000010ff */
[----:B------:R-:W-:Y:S01]  /*25f0*/  FMUL R89, R51, -1.4426950216293334961 ;  /* 0xbfb8aa3b33597820 */ /* 0x000fe20000400000 */
[----:B------:R-:W-:Y:S01]  /*2600*/  F2FP.BF16.F32.PACK_AB R7, R19, R80 ;  /* 0x000000501307723e */ /* 0x000fe200000010ff */
[----:B------:R1:W3:Y:S01]  /*2610*/  MUFU.EX2 R15, R4 ;  /* 0x00000004000f7308 */ /* 0x0002e20000000800 */
[----:B------:R-:W-:Y:S01]  /*2620*/  F2FP.BF16.F32.PACK_AB R5, R79, R14 ;  /* 0x0000000e4f05723e */ /* 0x000fe200000010ff */
[----:B------:R-:W-:Y:S01]  /*2630*/  FMUL R39, R39, UR32 ;  /* 0x0000002027277c20 */ /* 0x000fe20008400000 */
[----:B------:R-:W-:Y:S01]  /*2640*/  FMUL R46, R46, UR32 ;  /* 0x000000202e2e7c20 */ /* 0x000fe20008400000 */
[----:B------:R-:W-:Y:S01]  /*2650*/  FMUL R61, R61, UR32 ;  /* 0x000000203d3d7c20 */ /* 0x000fe20008400000 */
[----:B------:R-:W-:Y:S01]  /*2660*/  FMUL R41, R41, UR32 ;  /* 0x0000002029297c20 */ /* 0x000fe20008400000 */
[----:B------:R-:W-:Y:S01]  /*2670*/  FMUL R29, R29, UR32 ;  /* 0x000000201d1d7c20 */ /* 0x000fe20008400000 */
[----:B------:R-:W-:Y:S01]  /*2680*/  FMUL R28, R28, UR32 ;  /* 0x000000201c1c7c20 */ /* 0x000fe20008400000 */
[----:B------:R-:W4:Y:S01]  /*2690*/  MUFU.EX2 R84, R84 ;  /* 0x0000005400547308 */ /* 0x000f220000000800 */
[----:B--2---:R-:W-:Y:S01]  /*26a0*/  FADD R81, R81, 1 ;  /* 0x3f80000051517421 */ /* 0x004fe20000000000 */
[----:B------:R-:W-:Y:S01]  /*26b0*/  FMUL R31, R31, UR32 ;  /* 0x000000201f1f7c20 */ /* 0x000fe20008400000 */
[----:B------:R-:W-:Y:S01]  /*26c0*/  FMUL R30, R30, UR32 ;  /* 0x000000201e1e7c20 */ /* 0x000fe20008400000 */
[----:B------:R-:W-:Y:S01]  /*26d0*/  FMUL R33, R33, UR32 ;  /* 0x0000002021217c20 */ /* 0x000fe20008400000 */
[----:B------:R-:W-:Y:S01]  /*26e0*/  FMUL R32, R32, UR32 ;  /* 0x0000002020207c20 */ /* 0x000fe20008400000 */
[----:B------:R-:W-:Y:S01]  /*26f0*/  FMUL R35, R35, UR32 ;  /* 0x0000002023237c20 */ /* 0x000fe20008400000 */
[----:B------:R-:W-:Y:S01]  /*2700*/  FMUL R34, R34, UR32 ;  /* 0x0000002022227c20 */ /* 0x000fe20008400000 */
[----:B------:R-:W2:Y:S01]  /*2710*/  MUFU.EX2 R88, R88 ;  /* 0x0000005800587308 */ /* 0x000ea20000000800 */
[----:B-1----:R-:W-:Y:S01]  /*2720*/  FMUL R4, R52, -1.4426950216293334961 ;  /* 0xbfb8aa3b34047820 */ /* 0x002fe20000400000 */
[----:B---3--:R-:W-:Y:S01]  /*2730*/  FADD R15, R15, 1 ;  /* 0x3f8000000f0f7421 */ /* 0x008fe20000000000 */
[----:B------:R-:W-:Y:S01]  /*2740*/  LEA R74, R74, R69, 0xd ;  /* 0x000000454a4a7211 */ /* 0x000fe200078e68ff */
[----:B------:R-:W-:-:S04]  /*2750*/  ULOP3.LUT UR4, UR4, 0xfffffffe, URZ, 0xc0, !UPT ;  /* 0xfffffffe04047892 */ /* 0x000fc8000f8ec0ff */
[----:B------:R1:W3:Y:S01]  /*2760*/  MUFU.EX2 R18, R4 ;  /* 0x0000000400127308 */ /* 0x0002e20000000800 */
[----:B----4-:R-:W-:Y:S01]  /*2770*/  FADD R84, R84, 1 ;  /* 0x3f80000054547421 */ /* 0x010fe20000000000 */
[----:B------:R-:W-:-:S06]  /*2780*/  UIADD3 UR4, UPT, UPT, -UR4, UR35, URZ ;  /* 0x0000002304047290 */ /* 0x000fcc000fffe1ff */
[----:B------:R-:W4:Y:S01]  /*2790*/  MUFU.RCP R15, R15 ;  /* 0x0000000f000f7308 */ /* 0x000f220000001000 */
[----:B--2---:R-:W-:-:S07]  /*27a0*/  FADD R88, R88, 1 ;  /* 0x3f80000058587421 */ /* 0x004fce0000000000 */
[----:B------:R-:W2:Y:S01]  /*27b0*/  MUFU.EX2 R87, R87 ;  /* 0x0000005700577308 */ /* 0x000ea20000000800 */
[----:B-1----:R-:W-:Y:S01]  /*27c0*/  F2FP.BF16.F32.PACK_AB R4, R13, R12 ;  /* 0x0000000c0d04723e */ /* 0x002fe200000010ff */
[----:B---3--:R-:W-:-:S04]  /*27d0*/  FADD R18, R18, 1 ;  /* 0x3f80000012127421 */ /* 0x008fc80000000000 */
[----:B------:R1:W-:Y:S02]  /*27e0*/  STS.128 [R82], R4 ;  /* 0x0000000452007388 */ /* 0x0003e40000000c00 */
[----:B------:R-:W3:Y:S01]  /*27f0*/  MUFU.RCP R18, R18 ;  /* 0x0000001200127308 */ /* 0x000ee20000001000 */
[----:B----4-:R-:W-:Y:S01]  /*2800*/  FMUL R26, R53, R15 ;  /* 0x0000000f351a7220 */ /* 0x010fe20000400000 */
[----:B------:R-:W-:-:S03]  /*2810*/  FMUL R15, R38, UR32 ;  /* 0x00000020260f7c20 */ /* 0x000fc60008400000 */
[----:B------:R-:W-:-:S03]  /*2820*/  FMUL R26, R21, R26 ;  /* 0x0000001a151a7220 */ /* 0x000fc60000400000 */
[----:B------:R-:W-:Y:S01]  /*2830*/  MUFU.RCP R38, R81 ;  /* 0x0000005100267308 */ /* 0x000fe20000001000 */
[----:B--2---:R-:W-:-:S07]  /*2840*/  FADD R87, R87, 1 ;  /* 0x3f80000057577421 */ /* 0x004fce0000000000 */
[----:B------:R-:W-:Y:S01]  /*2850*/  MUFU.EX2 R90, R90 ;  /* 0x0000005a005a7308 */ /* 0x000fe20000000800 */
[----:B---3--:R-:W-:-:S07]  /*2860*/  FMUL R18, R52, R18 ;  /* 0x0000001234127220 */ /* 0x008fce0000400000 */
[----:B------:R-:W2:Y:S01]  /*2870*/  MUFU.EX2 R89, R89 ;  /* 0x0000005900597308 */ /* 0x000ea20000000800 */
[----:B-1----:R-:W-:Y:S01]  /*2880*/  FMUL R4, R54, -1.4426950216293334961 ;  /* 0xbfb8aa3b36047820 */ /* 0x002fe20000400000 */
[----:B------:R-:W-:Y:S01]  /*2890*/  FMUL R82, R23, UR32 ;  /* 0x0000002017527c20 */ /* 0x000fe20008400000 */
[----:B------:R-:W-:-:S05]  /*28a0*/  F2FP.BF16.F32.PACK_AB R6, R25, R83 ;  /* 0x000000531906723e */ /* 0x000fca00000010ff */
[----:B------:R-:W1:Y:S01]  /*28b0*/  MUFU.EX2 R23, R4 ;  /* 0x0000000400177308 */ /* 0x000e620000000800 */
[----:B------:R-:W-:Y:S02]  /*28c0*/  F2FP.BF16.F32.PACK_AB R7, R27, R85 ;  /* 0x000000551b07723e */ /* 0x000fe400000010ff */
[----:B------:R-:W-:Y:S01]  /*28d0*/  F2FP.BF16.F32.PACK_AB R5, R82, R22 ;  /* 0x000000165205723e */ /* 0x000fe200000010ff */
[----:B--2---:R-:W-:Y:S01]  /*28e0*/  FADD R89, R89, 1 ;  /* 0x3f80000059597421 */ /* 0x004fe20000000000 */
[----:B-1----:R-:W-:Y:S01]  /*28f0*/  FADD R23, R23, 1 ;  /* 0x3f80000017177421 */ /* 0x002fe20000000000 */
[----:B------:R-:W-:Y:S01]  /*2900*/  F2FP.BF16.F32.PACK_AB R4, R21, R20 ;  /* 0x000000141504723e */ /* 0x000fe200000010ff */
[----:B------:R-:W-:Y:S02]  /*2910*/  FMUL R21, R15, -1.4426950216293334961 ;  /* 0xbfb8aa3b0f157820 */ /* 0x000fe40000400000 */
[----:B------:R-:W1:Y:S02]  /*2920*/  MUFU.RCP R91, R23 ;  /* 0x00000017005b7308 */ /* 0x000e640000001000 */
[----:B------:R2:W-:Y:S06]  /*2930*/  STS.128 [R24], R4 ;  /* 0x0000000418007388 */ /* 0x0005ec0000000c00 */
[----:B------:R-:W3:Y:S01]  /*2940*/  MUFU.EX2 R21, R21 ;  /* 0x0000001500157308 */ /* 0x000ee20000000800 */
[----:B-1----:R-:W-:Y:S01]  /*2950*/  FMUL R91, R54, R91 ;  /* 0x0000005b365b7220 */ /* 0x002fe20000400000 */
[----:B------:R-:W-:-:S06]  /*2960*/  FMUL R23, R39, -1.4426950216293334961 ;  /* 0xbfb8aa3b27177820 */ /* 0x000fcc0000400000 */
[----:B------:R-:W1:Y:S01]  /*2970*/  MUFU.EX2 R23, R23 ;  /* 0x0000001700177308 */ /* 0x000e620000000800 */
[----:B---3--:R-:W-:-:S07]  /*2980*/  FADD R21, R21, 1 ;  /* 0x3f80000015157421 */ /* 0x008fce0000000000 */
[----:B------:R-:W3:Y:S01]  /*2990*/  MUFU.RCP R21, R21 ;  /* 0x0000001500157308 */ /* 0x000ee20000001000 */
[----:B--2---:R-:W-:Y:S01]  /*29a0*/  FMUL R4, R45, -1.4426950216293334961 ;  /* 0xbfb8aa3b2d047820 */ /* 0x004fe20000400000 */
[----:B------:R-:W-:Y:S01]  /*29b0*/  FMUL R24, R20, R18 ;  /* 0x0000001214187220 */ /* 0x000fe20000400000 */
[----:B------:R-:W-:Y:S01]  /*29c0*/  FMUL R20, R36, UR32 ;  /* 0x0000002024147c20 */ /* 0x000fe20008400000 */
[----:B------:R-:W-:Y:S01]  /*29d0*/  FMUL R36, R22, R91 ;  /* 0x0000005b16247220 */ /* 0x000fe20000400000 */
[----:B------:R-:W-:Y:S01]  /*29e0*/  FADD R22, R86, 1 ;  /* 0x3f80000056167421 */ /* 0x000fe20000000000 */
[----:B------:R-:W-:Y:S01]  /*29f0*/  FMUL R6, R47, -1.4426950216293334961 ;  /* 0xbfb8aa3b2f067820 */ /* 0x000fe20000400000 */
[----:B------:R-:W-:Y:S01]  /*2a00*/  FMUL R18, R37, UR32 ;  /* 0x0000002025127c20 */ /* 0x000fe20008400000 */
[----:B------:R-:W2:Y:S01]  /*2a10*/  MUFU.EX2 R4, R4 ;  /* 0x0000000400047308 */ /* 0x000ea20000000800 */
[----:B------:R-:W-:Y:S01]  /*2a20*/  FMUL R37, R55, R38 ;  /* 0x0000002637257220 */ /* 0x000fe20000400000 */
[----:B------:R-:W-:Y:S01]  /*2a30*/  FMUL R5, R44, -1.4426950216293334961 ;  /* 0xbfb8aa3b2c057820 */ /* 0x000fe20000400000 */
[----:B------:R-:W-:Y:S01]  /*2a40*/  FMUL R7, R46, -1.4426950216293334961 ;  /* 0xbfb8aa3b2e077820 */ /* 0x000fe20000400000 */
[----:B------:R-:W-:Y:S01]  /*2a50*/  FMUL R91, R20, -1.4426950216293334961 ;  /* 0xbfb8aa3b145b7820 */ /* 0x000fe20000400000 */
[----:B-1----:R-:W-:Y:S01]  /*2a60*/  FADD R23, R23, 1 ;  /* 0x3f80000017177421 */ /* 0x002fe20000000000 */
[----:B------:R-:W-:Y:S01]  /*2a70*/  FMUL R81, R18, -1.4426950216293334961 ;  /* 0xbfb8aa3b12517820 */ /* 0x000fe20000400000 */
[----:B------:R-:W-:Y:S01]  /*2a80*/  FMUL R37, R82, R37 ;  /* 0x0000002552257220 */ /* 0x000fe20000400000 */
[----:B------:R-:W1:Y:S01]  /*2a90*/  MUFU.RCP R22, R22 ;  /* 0x0000001600167308 */ /* 0x000e620000001000 */
[----:B---3--:R-:W-:Y:S01]  /*2aa0*/  FMUL R21, R15, R21 ;  /* 0x000000150f157220 */ /* 0x008fe20000400000 */
[----:B------:R-:W-:-:S06]  /*2ab0*/  FMUL R82, R41, -1.4426950216293334961 ;  /* 0xbfb8aa3b29527820 */ /* 0x000fcc0000400000 */
[----:B------:R-:W3:Y:S01]  /*2ac0*/  MUFU.EX2 R6, R6 ;  /* 0x0000000600067308 */ /* 0x000ee20000000800 */
[----:B--2---:R-:W-:-:S07]  /*2ad0*/  FADD R4, R4, 1 ;  /* 0x3f80000004047421 */ /* 0x004fce0000000000 */
[----:B------:R-:W2:Y:S01]  /*2ae0*/  MUFU.RCP R86, R84 ;  /* 0x0000005400567308 */ /* 0x000ea20000001000 */
[----:B-1----:R-:W-:-:S04]  /*2af0*/  FMUL R22, R56, R22 ;  /* 0x0000001638167220 */ /* 0x002fc80000400000 */
[----:B------:R-:W-:Y:S01]  /*2b00*/  FMUL R38, R83, R22 ;  /* 0x0000001653267220 */ /* 0x000fe20000400000 */
[----:B------:R-:W-:Y:S01]  /*2b10*/  FMUL R83, R42, UR32 ;  /* 0x000000202a537c20 */ /* 0x000fe20008400000 */
[----:B------:R-:W-:Y:S01]  /*2b20*/  FMUL R22, R40, UR32 ;  /* 0x0000002028167c20 */ /* 0x000fe20008400000 */
[----:B------:R-:W1:Y:S01]  /*2b30*/  MUFU.RCP R84, R4 ;  /* 0x0000000400547308 */ /* 0x000e620000001000 */
[----:B---3--:R-:W-:-:S07]  /*2b40*/  FADD R6, R6, 1 ;  /* 0x3f80000006067421 */ /* 0x008fce0000000000 */
[----:B------:R-:W3:Y:S01]  /*2b50*/  MUFU.EX2 R5, R5 ;  /* 0x0000000500057308 */ /* 0x000ee20000000800 */
[----:B--2---:R-:W-:-:S04]  /*2b60*/  FMUL R86, R57, R86 ;  /* 0x0000005639567220 */ /* 0x004fc80000400000 */
[----:B------:R-:W-:Y:S01]  /*2b70*/  FMUL R25, R25, R86 ;  /* 0x0000005619197220 */ /* 0x000fe20000400000 */
[----:B------:R-:W-:Y:S02]  /*2b80*/  FMUL R86, R58, UR32 ;  /* 0x000000203a567c20 */ /* 0x000fe40008400000 */
[----:B------:R-:W2:Y:S01]  /*2b90*/  MUFU.EX2 R7, R7 ;  /* 0x0000000700077308 */ /* 0x000ea20000000800 */
[----:B-1----:R-:W-:Y:S01]  /*2ba0*/  FMUL R42, R45, R84 ;  /* 0x000000542d2a7220 */ /* 0x002fe20000400000 */
[----:B------:R-:W-:Y:S01]  /*2bb0*/  FMUL R84, R59, UR32 ;  /* 0x000000203b547c20 */ /* 0x000fe20008400000 */
[----:B------:R-:W-:Y:S02]  /*2bc0*/  FMUL R4, R22, -1.4426950216293334961 ;  /* 0xbfb8aa3b16047820 */ /* 0x000fe40000400000 */
[----:B------:R-:W-:Y:S01]  /*2bd0*/  FMUL R42, R13, R42 ;  /* 0x0000002a0d2a7220 */ /* 0x000fe20000400000 */
[----:B------:R-:W-:Y:S02]  /*2be0*/  FMUL R13, R86, -1.4426950216293334961 ;  /* 0xbfb8aa3b560d7820 */ /* 0x000fe40000400000 */
[----:B------:R-:W1:Y:S01]  /*2bf0*/  MUFU.RCP R59, R6 ;  /* 0x00000006003b7308 */ /* 0x000e620000001000 */
[----:B---3--:R-:W-:-:S07]  /*2c00*/  FADD R5, R5, 1 ;  /* 0x3f80000005057421 */ /* 0x008fce0000000000 */
[----:B------:R-:W-:Y:S01]  /*2c10*/  MUFU.EX2 R91, R91 ;  /* 0x0000005b005b7308 */ /* 0x000fe20000000800 */
[----:B--2---:R-:W-:Y:S01]  /*2c20*/  FADD R40, R7, 1 ;  /* 0x3f80000007287421 */ /* 0x004fe20000000000 */
[----:B------:R-:W-:-:S06]  /*2c30*/  FMUL R7, R43, UR32 ;  /* 0x000000202b077c20 */ /* 0x000fcc0008400000 */
[----:B------:R-:W2:Y:S01]  /*2c40*/  MUFU.RCP R5, R5 ;  /* 0x0000000500057308 */ /* 0x000ea20000001000 */
[----:B-1----:R-:W-:Y:S01]  /*2c50*/  FMUL R58, R47, R59 ;  /* 0x0000003b2f3a7220 */ /* 0x002fe20000400000 */
[----:B------:R-:W-:-:S03]  /*2c60*/  FMUL R6, R84, -1.4426950216293334961 ;  /* 0xbfb8aa3b54067820 */ /* 0x000fc60000400000 */
[----:B------:R-:W-:Y:S01]  /*2c70*/  FMUL R58, R79, R58 ;  /* 0x0000003a4f3a7220 */ /* 0x000fe20000400000 */
[----:B------:R-:W-:Y:S02]  /*2c80*/  FADD R79, R90, 1 ;  /* 0x3f8000005a4f7421 */ /* 0x000fe40000000000 */
[----:B------:R-:W1:Y:S08]  /*2c90*/  MUFU.RCP R59, R88 ;  /* 0x00000058003b7308 */ /* 0x000e700000001000 */
[----:B------:R3:W4:Y:S01]  /*2ca0*/  MUFU.RCP R88, R87 ;  /* 0x0000005700587308 */ /* 0x0007220000001000 */
[----:B--2---:R-:W-:-:S07]  /*2cb0*/  FMUL R5, R44, R5 ;  /* 0x000000052c057220 */ /* 0x004fce0000400000 */
[----:B------:R-:W2:Y:S01]  /*2cc0*/  MUFU.RCP R79, R79 ;  /* 0x0000004f004f7308 */ /* 0x000ea20000001000 */
[----:B-1----:R-:W-:-:S04]  /*2cd0*/  FMUL R59, R48, R59 ;  /* 0x0000003b303b7220 */ /* 0x002fc80000400000 */
[----:B------:R-:W-:-:S03]  /*2ce0*/  FMUL R59, R16, R59 ;  /* 0x0000003b103b7220 */ /* 0x000fc60000400000 */
[----:B------:R-:W-:Y:S01]  /*2cf0*/  MUFU.RCP R23, R23 ;  /* 0x0000001700177308 */ /* 0x000fe20000001000 */
[----:B---3--:R-:W-:Y:S01]  /*2d00*/  FMUL R87, R60, UR32 ;  /* 0x000000203c577c20 */ /* 0x008fe20008400000 */
[----:B----4-:R-:W-:-:S03]  /*2d10*/  FMUL R60, R49, R88 ;  /* 0x00000058313c7220 */ /* 0x010fc60000400000 */
[----:B------:R-:W-:Y:S01]  /*2d20*/  FMUL R16, R87, -1.4426950216293334961 ;  /* 0xbfb8aa3b57107820 */ /* 0x000fe20000400000 */
[----:B------:R-:W-:Y:S01]  /*2d30*/  FMUL R60, R17, R60 ;  /* 0x0000003c113c7220 */ /* 0x000fe20000400000 */
[----:B------:R-:W-:Y:S01]  /*2d40*/  FMUL R17, R63, UR32 ;  /* 0x000000203f117c20 */ /* 0x000fe20008400000 */
[----:B------:R-:W1:Y:S01]  /*2d50*/  MUFU.RCP R88, R89 ;  /* 0x0000005900587308 */ /* 0x000e620000001000 */
[----:B--2---:R-:W-:-:S04]  /*2d60*/  FMUL R79, R50, R79 ;  /* 0x0000004f324f7220 */ /* 0x004fc80000400000 */
[----:B------:R-:W-:Y:S01]  /*2d70*/  FMUL R79, R80, R79 ;  /* 0x0000004f504f7220 */ /* 0x000fe20000400000 */
[----:B------:R-:W-:Y:S02]  /*2d80*/  FADD R80, R91, 1 ;  /* 0x3f8000005b507421 */ /* 0x000fe40000000000 */
[----:B------:R2:W3:Y:S08]  /*2d90*/  MUFU.RCP R43, R40 ;  /* 0x00000028002b7308 */ /* 0x0004f00000001000 */
[----:B------:R-:W4:Y:S01]  /*2da0*/  MUFU.EX2 R4, R4 ;  /* 0x0000000400047308 */ /* 0x000f220000000800 */
[----:B-1----:R-:W-:Y:S01]  /*2db0*/  FMUL R63, R51, R88 ;  /* 0x00000058333f7220 */ /* 0x002fe20000400000 */
[----:B------:R-:W-:-:S03]  /*2dc0*/  FMUL R88, R17, -1.4426950216293334961 ;  /* 0xbfb8aa3b11587820 */ /* 0x000fc60000400000 */
[----:B------:R-:W-:Y:S01]  /*2dd0*/  FMUL R63, R19, R63 ;  /* 0x0000003f133f7220 */ /* 0x000fe20000400000 */
[----:B------:R-:W-:Y:S01]  /*2de0*/  FMUL R19, R62, UR32 ;  /* 0x000000203e137c20 */ /* 0x000fe20008400000 */
[----:B------:R-:W-:Y:S01]  /*2df0*/  FMUL R62, R76, R21 ;  /* 0x000000154c3e7220 */ /* 0x000fe20000400000 */
[----:B------:R-:W1:Y:S01]  /*2e00*/  MUFU.RCP R80, R80 ;  /* 0x0000005000507308 */ /* 0x000e620000001000 */
[----:B--2---:R-:W-:Y:S01]  /*2e10*/  FMUL R40, R12, R5 ;  /* 0x000000050c287220 */ /* 0x004fe20000400000 */
[----:B------:R-:W-:Y:S01]  /*2e20*/  FMUL R12, R83, -1.4426950216293334961 ;  /* 0xbfb8aa3b530c7820 */ /* 0x000fe20000400000 */
[----:B------:R-:W-:Y:S01]  /*2e30*/  FMUL R5, R7, -1.4426950216293334961 ;  /* 0xbfb8aa3b07057820 */ /* 0x000fe20000400000 */
[----:B------:R-:W-:Y:S01]  /*2e40*/  FMUL R21, R65, UR32 ;  /* 0x0000002041157c20 */ /* 0x000fe20008400000 */
[----:B------:R-:W-:Y:S01]  /*2e50*/  FMUL R65, R39, R23 ;  /* 0x0000001727417220 */ /* 0x000fe20000400000 */
[----:B---3--:R-:W-:Y:S01]  /*2e60*/  FMUL R43, R46, R43 ;  /* 0x0000002b2e2b7220 */ /* 0x008fe20000400000 */
[----:B------:R-:W-:Y:S01]  /*2e70*/  FMUL R23, R64, UR32 ;  /* 0x0000002040177c20 */ /* 0x000fe20008400000 */
[----:B------:R-:W-:Y:S01]  /*2e80*/  MUFU.EX2 R13, R13 ;  /* 0x0000000d000d7308 */ /* 0x000fe20000000800 */
[----:B----4-:R-:W-:Y:S01]  /*2e90*/  FADD R4, R4, 1 ;  /* 0x3f80000004047421 */ /* 0x010fe20000000000 */
[----:B------:R-:W-:Y:S01]  /*2ea0*/  FMUL R64, R75, R65 ;  /* 0x000000414b407220 */ /* 0x000fe20000400000 */
[----:B------:R-:W-:Y:S01]  /*2eb0*/  FMUL R43, R14, R43 ;  /* 0x0000002b0e2b7220 */ /* 0x000fe20000400000 */
[----:B------:R-:W-:Y:S01]  /*2ec0*/  FMUL R93, R19, -1.4426950216293334961 ;  /* 0xbfb8aa3b135d7820 */ /* 0x000fe20000400000 */
[----:B------:R-:W-:Y:S01]  /*2ed0*/  FMUL R75, R67, UR32 ;  /* 0x00000020434b7c20 */ /* 0x000fe20008400000 */
[----:B------:R-:W-:Y:S01]  /*2ee0*/  FMUL R14, R61, -1.4426950216293334961 ;  /* 0xbfb8aa3b3d0e7820 */ /* 0x000fe20000400000 */
[----:B------:R-:W-:Y:S01]  /*2ef0*/  FMUL R90, R21, -1.4426950216293334961 ;  /* 0xbfb8aa3b155a7820 */ /* 0x000fe20000400000 */
[----:B------:R-:W2:Y:S01]  /*2f00*/  MUFU.EX2 R81, R81 ;  /* 0x0000005100517308 */ /* 0x000ea20000000800 */
[----:B-1----:R-:W-:Y:S01]  /*2f10*/  FMUL R65, R20, R80 ;  /* 0x0000005014417220 */ /* 0x002fe20000400000 */
[----:B------:R-:W-:Y:S01]  /*2f20*/  FMUL R80, R66, UR32 ;  /* 0x0000002042507c20 */ /* 0x000fe20008400000 */
[----:B------:R-:W-:Y:S01]  /*2f30*/  FMUL R92, R23, -1.4426950216293334961 ;  /* 0xbfb8aa3b175c7820 */ /* 0x000fe20000400000 */
[----:B------:R-:W-:Y:S01]  /*2f40*/  FMUL R91, R75, -1.4426950216293334961 ;  /* 0xbfb8aa3b4b5b7820 */ /* 0x000fe20000400000 */
[----:B------:R-:W-:Y:S01]  /*2f50*/  FMUL R65, R78, R65 ;  /* 0x000000414e417220 */ /* 0x000fe20000400000 */
[----:B------:R-:W-:Y:S01]  /*2f60*/  FMUL R89, R80, -1.4426950216293334961 ;  /* 0xbfb8aa3b50597820 */ /* 0x000fe20000400000 */
[----:B------:R-:W-:Y:S01]  /*2f70*/  F2FP.BF16.F32.PACK_AB R40, R42, R40 ;  /* 0x000000282a28723e */ /* 0x000fe200000010ff */
[----:B------:R-:W1:Y:S01]  /*2f80*/  MUFU.EX2 R12, R12 ;  /* 0x0000000c000c7308 */ /* 0x000e620000000800 */
[----:B------:R-:W-:-:S07]  /*2f90*/  F2FP.BF16.F32.PACK_AB R42, R60, R59 ;  /* 0x0000003b3c2a723e */ /* 0x000fce00000010ff */
[----:B------:R-:W3:Y:S01]  /*2fa0*/  MUFU.EX2 R5, R5 ;  /* 0x0000000500057308 */ /* 0x000ee20000000800 */
[----:B--2---:R-:W-:-:S07]  /*2fb0*/  FADD R66, R81, 1 ;  /* 0x3f80000051427421 */ /* 0x004fce0000000000 */
[----:B------:R2:W4:Y:S01]  /*2fc0*/  MUFU.RCP R67, R4 ;  /* 0x0000000400437308 */ /* 0x0005220000001000 */
[----:B-1----:R-:W-:-:S07]  /*2fd0*/  FADD R12, R12, 1 ;  /* 0x3f8000000c0c7421 */ /* 0x002fce0000000000 */
[----:B------:R-:W1:Y:S01]  /*2fe0*/  MUFU.EX2 R6, R6 ;  /* 0x0000000600067308 */ /* 0x000e620000000800 */
[----:B---3--:R-:W-:-:S07]  /*2ff0*/  FADD R5, R5, 1 ;  /* 0x3f80000005057421 */ /* 0x008fce0000000000 */
[----:B------:R-:W3:Y:S01]  /*3000*/  MUFU.EX2 R93, R93 ;  /* 0x0000005d005d7308 */ /* 0x000ee20000000800 */
[----:B--2---:R-:W-:Y:S01]  /*3010*/  FADD R4, R13, 1 ;  /* 0x3f8000000d047421 */ /* 0x004fe20000000000 */
[----:B----4-:R-:W-:Y:S01]  /*3020*/  FMUL R67, R22, R67 ;  /* 0x0000004316437220 */ /* 0x010fe20000400000 */
[----:B------:R-:W-:-:S03]  /*3030*/  F2FP.BF16.F32.PACK_AB R13, R55, R54 ;  /* 0x00000036370d723e */ /* 0x000fc600000010ff */
[----:B------:R-:W-:Y:S01]  /*3040*/  FMUL R67, R8, R67 ;  /* 0x0000004308437220 */ /* 0x000fe20000400000 */
[----:B------:R-:W-:Y:S01]  /*3050*/  F2FP.BF16.F32.PACK_AB R8, R45, R44 ;  /* 0x0000002c2d08723e */ /* 0x000fe200000010ff */
[----:B------:R-:W2:Y:S01]  /*3060*/  MUFU.EX2 R14, R14 ;  /* 0x0000000e000e7308 */ /* 0x000ea20000000800 */
[----:B-1----:R-:W-:-:S07]  /*3070*/  FADD R6, R6, 1 ;  /* 0x3f80000006067421 */ /* 0x002fce0000000000 */
[----:B------:R-:W1:Y:S01]  /*3080*/  MUFU.EX2 R16, R16 ;  /* 0x0000001000107308 */ /* 0x000e620000000800 */
[----:B---3--:R-:W-:-:S07]  /*3090*/  FADD R81, R93, 1 ;  /* 0x3f8000005d517421 */ /* 0x008fce0000000000 */
[----:B------:R-:W3:Y:S01]  /*30a0*/  MUFU.EX2 R90, R90 ;  /* 0x0000005a005a7308 */ /* 0x000ee20000000800 */
[----:B--2---:R-:W-:-:S07]  /*30b0*/  FADD R14, R14, 1 ;  /* 0x3f8000000e0e7421 */ /* 0x004fce0000000000 */
[----:B------:R-:W2:Y:S01]  /*30c0*/  MUFU.EX2 R92, R92 ;  /* 0x0000005c005c7308 */ /* 0x000ea20000000800 */
[----:B-1----:R-:W-:-:S07]  /*30d0*/  FADD R16, R16, 1 ;  /* 0x3f80000010107421 */ /* 0x002fce0000000000 */
[----:B------:R-:W1:Y:S01]  /*30e0*/  MUFU.EX2 R88, R88 ;  /* 0x0000005800587308 */ /* 0x000e620000000800 */
[----:B---3--:R-:W-:-:S07]  /*30f0*/  FADD R90, R90, 1 ;  /* 0x3f8000005a5a7421 */ /* 0x008fce0000000000 */
[----:B------:R-:W3:Y:S01]  /*3100*/  MUFU.RCP R4, R4 ;  /* 0x0000000400047308 */ /* 0x000ee20000001000 */
[----:B--2---:R-:W-:-:S07]  /*3110*/  FADD R92, R92, 1 ;  /* 0x3f8000005c5c7421 */ /* 0x004fce0000000000 */
[----:B------:R-:W2:Y:S01]  /*3120*/  MUFU.EX2 R82, R82 ;  /* 0x0000005200527308 */ /* 0x000ea20000000800 */
[----:B-1----:R-:W-:-:S07]  /*3130*/  FADD R88, R88, 1 ;  /* 0x3f80000058587421 */ /* 0x002fce0000000000 */
[----:B------:R-:W1:Y:S01]  /*3140*/  MUFU.RCP R66, R66 ;  /* 0x0000004200427308 */ /* 0x000e620000001000 */
[----:B---3--:R-:W-:-:S04]  /*3150*/  FMUL R4, R86, R4 ;  /* 0x0000000456047220 */ /* 0x008fc80000400000 */
[----:B------:R-:W-:Y:S01]  /*3160*/  FMUL R85, R85, R4 ;  /* 0x0000000455557220 */ /* 0x000fe20000400000 */
[----:B------:R-:W-:Y:S02]  /*3170*/  F2FP.BF16.F32.PACK_AB R4, R18, R20 ;  /* 0x000000141204723e */ /* 0x000fe400000010ff */
[----:B------:R-:W3:Y:S01]  /*3180*/  MUFU.EX2 R89, R89 ;  /* 0x0000005900597308 */ /* 0x000ee20000000800 */
[----:B--2---:R-:W-:-:S07]  /*3190*/  FADD R76, R82, 1 ;  /* 0x3f800000524c7421 */ /* 0x004fce0000000000 */
[----:B------:R-:W2:Y:S01]  /*31a0*/  MUFU.RCP R12, R12 ;  /* 0x0000000c000c7308 */ /* 0x000ea20000001000 */
[----:B-1----:R-:W-:Y:S01]  /*31b0*/  FMUL R66, R18, R66 ;  /* 0x0000004212427220 */ /* 0x002fe20000400000 */
[----:B------:R-:W-:-:S03]  /*31c0*/  F2FP.BF16.F32.PACK_AB R18, R21, R23 ;  /* 0x000000171512723e */ /* 0x000fc600000010ff */
[----:B------:R-:W-:-:S03]  /*31d0*/  FMUL R66, R77, R66 ;  /* 0x000000424d427220 */ /* 0x000fc60000400000 */
[----:B------:R-:W1:Y:S01]  /*31e0*/  MUFU.EX2 R91, R91 ;  /* 0x0000005b005b7308 */ /* 0x000e620000000800 */
[----:B---3--:R-:W-:-:S07]  /*31f0*/  FADD R89, R89, 1 ;  /* 0x3f80000059597421 */ /* 0x008fce0000000000 */
[----:B------:R-:W3:Y:S01]  /*3200*/  MUFU.RCP R5, R5 ;  /* 0x0000000500057308 */ /* 0x000ee20000001000 */
[----:B--2---:R-:W-:-:S04]  /*3210*/  FMUL R12, R83, R12 ;  /* 0x0000000c530c7220 */ /* 0x004fc80000400000 */
[----:B------:R-:W-:Y:S01]  /*3220*/  FMUL R77, R10, R12 ;  /* 0x0000000c0a4d7220 */ /* 0x000fe20000400000 */
[----:B------:R-:W-:Y:S02]  /*3230*/  F2FP.BF16.F32.PACK_AB R12, R53, R52 ;  /* 0x00000034350c723e */ /* 0x000fe400000010ff */
[----:B------:R-:W2:Y:S01]  /*3240*/  MUFU.RCP R6, R6 ;  /* 0x0000000600067308 */ /* 0x000ea20000001000 */
[----:B-1----:R-:W-:Y:S01]  /*3250*/  FADD R91, R91, 1 ;  /* 0x3f8000005b5b7421 */ /* 0x002fe20000000000 */
[----:B------:R-:W-:-:S06]  /*3260*/  F2FP.BF16.F32.PACK_AB R10, R49, R48 ;  /* 0x00000030310a723e */ /* 0x000fcc00000010ff */
[----:B------:R-:W1:Y:S01]  /*3270*/  MUFU.RCP R82, R14 ;  /* 0x0000000e00527308 */ /* 0x000e620000001000 */
[C---:B---3--:R-:W-:Y:S01]  /*3280*/  FMUL R5, R7.reuse, R5 ;  /* 0x0000000507057220 */ /* 0x048fe20000400000 */
[----:B------:R-:W-:-:S03]  /*3290*/  F2FP.BF16.F32.PACK_AB R7, R7, R83 ;  /* 0x000000530707723e */ /* 0x000fc600000010ff */
[----:B------:R-:W-:Y:S01]  /*32a0*/  FMUL R78, R11, R5 ;  /* 0x000000050b4e7220 */ /* 0x000fe20000400000 */
[----:B------:R-:W-:Y:S02]  /*32b0*/  F2FP.BF16.F32.PACK_AB R5, R39, R15 ;  /* 0x0000000f2705723e */ /* 0x000fe400000010ff */
[----:B------:R-:W3:Y:S01]  /*32c0*/  MUFU.RCP R81, R81 ;  /* 0x0000005100517308 */ /* 0x000ee20000001000 */
[C---:B--2---:R-:W-:Y:S01]  /*32d0*/  FMUL R6, R84.reuse, R6 ;  /* 0x0000000654067220 */ /* 0x044fe20000400000 */
[----:B------:R-:W-:Y:S02]  /*32e0*/  F2FP.BF16.F32.PACK_AB R11, R51, R50 ;  /* 0x00000032330b723e */ /* 0x000fe400000010ff */
[----:B------:R-:W-:Y:S01]  /*32f0*/  F2FP.BF16.F32.PACK_AB R15, R84, R86 ;  /* 0x00000056540f723e */ /* 0x000fe200000010ff */
[----:B------:R-:W-:Y:S01]  /*3300*/  FMUL R27, R27, R6 ;  /* 0x000000061b1b7220 */ /* 0x000fe20000400000 */
[----:B------:R-:W-:Y:S02]  /*3310*/  F2FP.BF16.F32.PACK_AB R6, R41, R22 ;  /* 0x000000162906723e */ /* 0x000fe400000010ff */
[----:B------:R-:W2:Y:S01]  /*3320*/  MUFU.RCP R16, R16 ;  /* 0x0000001000107308 */ /* 0x000ea20000001000 */
[----:B-1----:R-:W-:Y:S01]  /*3330*/  FMUL R39, R61, R82 ;  /* 0x000000523d277220 */ /* 0x002fe20000400000 */
[----:B------:R-:W-:-:S02]  /*3340*/  F2FP.BF16.F32.PACK_AB R22, R33, R32 ;  /* 0x000000202116723e */ /* 0x000fc400000010ff */
[----:B------:R-:W-:Y:S01]  /*3350*/  F2FP.BF16.F32.PACK_AB R14, R57, R56 ;  /* 0x00000038390e723e */ /* 0x000fe200000010ff */
[----:B------:R-:W-:-:S03]  /*3360*/  FMUL R39, R29, R39 ;  /* 0x000000271d277220 */ /* 0x000fc60000400000 */
[----:B------:R-:W1:Y:S01]  /*3370*/  MUFU.RCP R92, R92 ;  /* 0x0000005c005c7308 */ /* 0x000e620000001000 */
[----:B---3--:R-:W-:-:S07]  /*3380*/  FMUL R81, R19, R81 ;  /* 0x0000005113517220 */ /* 0x008fce0000400000 */
[----:B------:R-:W3:Y:S01]  /*3390*/  MUFU.RCP R90, R90 ;  /* 0x0000005a005a7308 */ /* 0x000ee20000001000 */
[----:B--2---:R-:W-:Y:S01]  /*33a0*/  FMUL R44, R87, R16 ;  /* 0x00000010572c7220 */ /* 0x004fe20000400000 */
[----:B------:R-:W-:-:S03]  /*33b0*/  F2FP.BF16.F32.PACK_AB R16, R61, R87 ;  /* 0x000000573d10723e */ /* 0x000fc600000010ff */
[----:B------:R-:W-:-:S03]  /*33c0*/  FMUL R44, R28, R44 ;  /* 0x0000002c1c2c7220 */ /* 0x000fc60000400000 */
[----:B------:R-:W2:Y:S01]  /*33d0*/  MUFU.RCP R88, R88 ;  /* 0x0000005800587308 */ /* 0x000ea20000001000 */
[----:B-1----:R-:W-:-:S07]  /*33e0*/  FMUL R92, R23, R92 ;  /* 0x0000005c175c7220 */ /* 0x002fce0000400000 */
[----:B------:R-:W1:Y:S01]  /*33f0*/  MUFU.RCP R20, R89 ;  /* 0x0000005900147308 */ /* 0x000e620000001000 */
[----:B---3--:R-:W-:Y:S01]  /*3400*/  FMUL R90, R21, R90 ;  /* 0x0000005a155a7220 */ /* 0x008fe20000400000 */
[----:B------:R-:W-:-:S06]  /*3410*/  F2FP.BF16.F32.PACK_AB R21, R31, R30 ;  /* 0x0000001e1f15723e */ /* 0x000fcc00000010ff */
[----:B------:R-:W3:Y:S01]  /*3420*/  MUFU.RCP R76, R76 ;  /* 0x0000004c004c7308 */ /* 0x000ee20000001000 */
[C---:B--2---:R-:W-:Y:S01]  /*3430*/  FMUL R88, R17.reuse, R88 ;  /* 0x0000005811587220 */ /* 0x044fe20000400000 */
[----:B------:R-:W-:Y:S02]  /*3440*/  F2FP.BF16.F32.PACK_AB R17, R17, R19 ;  /* 0x000000131111723e */ /* 0x000fe400000010ff */
[----:B------:R-:W-:-:S04]  /*3450*/  F2FP.BF16.F32.PACK_AB R19, R75, R80 ;  /* 0x000000504b13723e */ /* 0x000fc800000010ff */
[----:B------:R-:W2:Y:S01]  /*3460*/  MUFU.RCP R52, R91 ;  /* 0x0000005b00347308 */ /* 0x000ea20000001000 */
[----:B-1----:R-:W-:Y:S01]  /*3470*/  FMUL R23, R80, R20 ;  /* 0x0000001450177220 */ /* 0x002fe20000400000 */
[----:B------:R-:W-:Y:S01]  /*3480*/  F2FP.BF16.F32.PACK_AB R20, R29, R28 ;  /* 0x0000001c1d14723e */ /* 0x000fe200000010ff */
[----:B------:R-:W-:Y:S01]  /*3490*/  FMUL R29, R30, R81 ;  /* 0x000000511e1d7220 */ /* 0x000fe20000400000 */
[----:B------:R-:W-:Y:S01]  /*34a0*/  FMUL R30, R33, R90 ;  /* 0x0000005a211e7220 */ /* 0x000fe20000400000 */
[----:B------:R-:W-:Y:S01]  /*34b0*/  FMUL R28, R31, R88 ;  /* 0x000000581f1c7220 */ /* 0x000fe20000400000 */
[----:B------:R-:W-:Y:S01]  /*34c0*/  FMUL R33, R34, R23 ;  /* 0x0000001722217220 */ /* 0x000fe20000400000 */
[----:B------:R-:W-:Y:S01]  /*34d0*/  FMUL R31, R32, R92 ;  /* 0x0000005c201f7220 */ /* 0x000fe20000400000 */
[----:B------:R-:W-:Y:S01]  /*34e0*/  F2FP.BF16.F32.PACK_AB R23, R35, R34 ;  /* 0x000000222317723e */ /* 0x000fe200000010ff */
[----:B---3--:R-:W-:Y:S01]  /*34f0*/  FMUL R76, R41, R76 ;  /* 0x0000004c294c7220 */ /* 0x008fe20000400000 */
[----:B------:R-:W-:-:S03]  /*3500*/  MOV R41, UR8 ;  /* 0x0000000800297c02 */ /* 0x000fc60008000f00 */
[----:B------:R-:W-:Y:S01]  /*3510*/  FMUL R76, R9, R76 ;  /* 0x0000004c094c7220 */ /* 0x000fe20000400000 */
[----:B------:R-:W-:Y:S01]  /*3520*/  LEA R45, R41, R2, 0xd ;  /* 0x00000002292d7211 */ /* 0x000fe200078e68ff */
[----:B------:R-:W-:Y:S01]  /*3530*/  STS.128 [R74], R20 ;  /* 0x000000144a007388 */ /* 0x000fe20000000c00 */
[----:B------:R-:W-:Y:S01]  /*3540*/  F2FP.BF16.F32.PACK_AB R9, R47, R46 ;  /* 0x0000002e2f09723e */ /* 0x000fe200000010ff */
[----:B--2---:R-:W-:Y:S01]  /*3550*/  FMUL R52, R75, R52 ;  /* 0x000000344b347220 */ /* 0x004fe20000400000 */
[----:B------:R-:W-:Y:S01]  /*3560*/  LEA R34, R41, R68, 0xd ;  /* 0x0000004429227211 */ /* 0x000fe200078e68ff */
[----:B------:R1:W-:Y:S02]  /*3570*/  STS.128 [R45], R4 ;  /* 0x000000042d007388 */ /* 0x0003e40000000c00 */
[----:B------:R-:W-:Y:S01]  /*3580*/  FMUL R32, R35, R52 ;  /* 0x0000003423207220 */ /* 0x000fe20000400000 */
[C---:B------:R-:W-:Y:S02]  /*3590*/  LEA R35, R41.reuse, R3, 0xd ;  /* 0x0000000329237211 */ /* 0x040fe400078e68ff */
[----:B------:R-:W-:-:S03]  /*35a0*/  LEA R41, R41, R69, 0xd ;  /* 0x0000004529297211 */ /* 0x000fc600078e68ff */
[----:B------:R2:W-:Y:S04]  /*35b0*/  STS.128 [R35], R8 ;  /* 0x0000000823007388 */ /* 0x0005e80000000c00 */
[----:B------:R-:W-:Y:S04]  /*35c0*/  STS.128 [R34], R12 ;  /* 0x0000000c22007388 */ /* 0x000fe80000000c00 */
[----:B------:R3:W-:Y:S01]  /*35d0*/  STS.128 [R41], R16 ;  /* 0x0000001029007388 */ /* 0x0007e20000000c00 */
[----:B-1----:R-:W-:Y:S02]  /*35e0*/  F2FP.BF16.F32.PACK_AB R4, R26, R24 ;  /* 0x000000181a04723e */ /* 0x002fe400000010ff */
[----:B------:R-:W-:-:S02]  /*35f0*/  F2FP.BF16.F32.PACK_AB R5, R37, R36 ;  /* 0x000000242505723e */ /* 0x000fc400000010ff */
[----:B------:R-:W-:Y:S02]  /*3600*/  F2FP.BF16.F32.PACK_AB R6, R25, R38 ;  /* 0x000000261906723e */ /* 0x000fe400000010ff */
[----:B------:R-:W-:Y:S02]  /*3610*/  F2FP.BF16.F32.PACK_AB R7, R27, R85 ;  /* 0x000000551b07723e */ /* 0x000fe400000010ff */
[----:B--2---:R-:W-:Y:S02]  /*3620*/  F2FP.BF16.F32.PACK_AB R9, R64, R62 ;  /* 0x0000003e4009723e */ /* 0x004fe400000010ff */
[----:B------:R-:W-:Y:S02]  /*3630*/  F2FP.BF16.F32.PACK_AB R8, R66, R65 ;  /* 0x000000414208723e */ /* 0x000fe400000010ff */
[----:B------:R-:W-:Y:S02]  /*3640*/  F2FP.BF16.F32.PACK_AB R10, R76, R67 ;  /* 0x000000434c0a723e */ /* 0x000fe400000010ff */
[----:B------:R-:W-:-:S02]  /*3650*/  F2FP.BF16.F32.PACK_AB R11, R78, R77 ;  /* 0x0000004d4e0b723e */ /* 0x000fc400000010ff */
[----:B---3--:R-:W-:Y:S02]  /*3660*/  MOV R16, UR4 ;  /* 0x0000000400107c02 */ /* 0x008fe40008000f00 */
[----:B------:R-:W-:Y:S02]  /*3670*/  F2FP.BF16.F32.PACK_AB R41, R58, R43 ;  /* 0x0000002b3a29723e */ /* 0x000fe400000010ff */
[C---:B------:R-:W-:Y:S02]  /*3680*/  LEA R18, R16.reuse, R70, 0xd ;  /* 0x0000004610127211 */ /* 0x040fe400078e68ff */
[----:B------:R-:W-:Y:S02]  /*3690*/  F2FP.BF16.F32.PACK_AB R43, R63, R79 ;  /* 0x0000004f3f2b723e */ /* 0x000fe400000010ff */
[C---:B------:R-:W-:Y:S01]  /*36a0*/  LEA R17, R16.reuse, R71, 0xd ;  /* 0x0000004710117211 */ /* 0x040fe200078e68ff */
[----:B------:R1:W-:Y:S01]  /*36b0*/  STS.128 [R18], R8 ;  /* 0x0000000812007388 */ /* 0x0003e20000000c00 */
[----:B------:R-:W-:-:S02]  /*36c0*/  LEA R19, R16, R72, 0xd ;  /* 0x0000004810137211 */ /* 0x000fc400078e68ff */
[----:B------:R-:W-:Y:S01]  /*36d0*/  F2FP.BF16.F32.PACK_AB R12, R39, R44 ;  /* 0x0000002c270c723e */ /* 0x000fe200000010ff */
[----:B------:R1:W-:Y:S01]  /*36e0*/  STS.128 [R17], R40 ;  /* 0x0000002811007388 */ /* 0x0003e20000000c00 */
[----:B------:R-:W-:Y:S02]  /*36f0*/  F2FP.BF16.F32.PACK_AB R13, R28, R29 ;  /* 0x0000001d1c0d723e */ /* 0x000fe400000010ff */
[----:B------:R-:W-:Y:S01]  /*3700*/  F2FP.BF16.F32.PACK_AB R14, R30, R31 ;  /* 0x0000001f1e0e723e */ /* 0x000fe200000010ff */
[----:B------:R1:W-:Y:S01]  /*3710*/  STS.128 [R19], R4 ;  /* 0x0000000413007388 */ /* 0x0003e20000000c00 */
[----:B------:R-:W-:Y:S02]  /*3720*/  F2FP.BF16.F32.PACK_AB R15, R32, R33 ;  /* 0x00000021200f723e */ /* 0x000fe400000010ff */
[----:B------:R-:W-:-:S05]  /*3730*/  LEA R16, R16, R73, 0xd ;  /* 0x0000004910107211 */ /* 0x000fca00078e68ff */
[----:B------:R1:W-:Y:S01]  /*3740*/  STS.128 [R16], R12 ;  /* 0x0000000c10007388 */ /* 0x0003e20000000c00 */
[----:B------:R2:W-:Y:S06]  /*3750*/  MEMBAR.ALL.CTA ;  /* 0x0000000000007992 */ /* 0x0005ec0000008000 */
[----:B--2---:R-:W2:Y:S02]  /*3760*/  FENCE.VIEW.ASYNC.S ;  /* 0x00000000000073c6 */ /* 0x004ea40000000000 */
[----:B--2---:R-:W-:Y:S06]  /*3770*/  BAR.SYNC.DEFER_BLOCKING 0x1, 0x80 ;  /* 0x0042000000007b1d */ /* 0x004fec0000010000 */
[----:B------:R-:W-:Y:S05]  /*3780*/  BRA.U UP0, `(.L_x_37) ;  /* 0x0000000100447547 */ /* 0x000fea000b800000 */
[----:B------:R-:W-:Y:S02]  /*3790*/  USHF.L.U32 UR12, UR12, 0xc, URZ ;  /* 0x0000000c0c0c7899 */ /* 0x000fe400080006ff */
[----:B------:R-:W-:Y:S02]  /*37a0*/  USHF.L.U32 UR8, UR8, 0xc, URZ ;  /* 0x0000000c08087899 */ /* 0x000fe400080006ff */
[----:B------:R-:W-:Y:S02]  /*37b0*/  USHF.L.U32 UR4, UR4, 0xc, URZ ;  /* 0x0000000c04047899 */ /* 0x000fe400080006ff */
[----:B------:R-:W-:Y:S02]  /*37c0*/  UIADD3 UR12, UPT, UPT, UR12, UR12, URZ ;  /* 0x0000000c0c0c7290 */ /* 0x000fe4000fffe0ff */
[----:B------:R-:W-:Y:S02]  /*37d0*/  UIADD3 UR8, UPT, UPT, UR8, UR8, URZ ;  /* 0x0000000808087290 */ /* 0x000fe4000fffe0ff */
[----:B------:R-:W-:-:S02]  /*37e0*/  UIADD3 UR4, UPT, UPT, UR29, UR4, UR4 ;  /* 0x000000041d047290 */ /* 0x000fc4000fffe004 */
[----:B------:R-:W-:Y:S02]  /*37f0*/  UIADD3 UR12, UPT, UPT, UR12, 0x400, UR29 ;  /* 0x000004000c0c7890 */ /* 0x000fe4000fffe01d */
[----:B------:R-:W-:Y:S02]  /*3800*/  UIADD3 UR9, UPT, UPT, UR13, 0x20, URZ ;  /* 0x000000200d097890 */ /* 0x000fe4000fffe0ff */
[----:B------:R-:W-:Y:S02]  /*3810*/  UIADD3 UR8, UPT, UPT, UR8, 0x400, UR29 ;  /* 0x0000040008087890 */ /* 0x000fe4000fffe01d */
[----:B------:R-:W-:Y:S01]  /*3820*/  UIADD3 UR4, UPT, UPT, UR4, 0x8400, URZ ;  /* 0x0000840004047890 */ /* 0x000fe2000fffe0ff */
[----:B------:R-:W-:Y:S01]  /*3830*/  UMOV UR10, UR14 ;  /* 0x0000000e000a7c82 */ /* 0x000fe20008000000 */
[----:B------:R-:W-:Y:S01]  /*3840*/  UMOV UR6, UR14 ;  /* 0x0000000e00067c82 */ /* 0x000fe20008000000 */
[----:B------:R2:W-:Y:S04]  /*3850*/  UTMASTG.2D [UR12], [UR40], desc[URZ] ;  /* 0x0000ff0c280073b5 */ /* 0x0005e80008009000 */
[----:B------:R2:W-:Y:S02]  /*3860*/  UTMASTG.2D [UR8], [UR40], desc[URZ] ;  /* 0x0000ff08280073b5 */ /* 0x0005e40008009000 */
[----:B------:R2:W-:Y:S01]  /*3870*/  UTMASTG.2D [UR4], [UR38], desc[URZ] ;  /* 0x0000ff04260073b5 */ /* 0x0005e20008009000 */
[----:B------:R0:W-:Y:S01]  /*3880*/  UTMACMDFLUSH ;  /* 0x00000000000079b7 */ /* 0x0001e20000000000 */
[----:B--2---:R-:W-:-:S04]  /*3890*/  DEPBAR.LE SB0, 0x3 ;  /* 0x000080c00000791a */ /* 0x004fc80000000000 */
.L_x_37:
[----:B------:R-:W-:Y:S01]  /*38a0*/  BAR.SYNC.DEFER_BLOCKING 0x1, 0x80 ;  /* 0x0042000000007b1d */ /* 0x000fe20000010000 */
[----:B------:R-:W-:Y:S02]  /*38b0*/  UIADD3 UR6, UPT, UPT, UR34, -0x1, URZ ;  /* 0xffffffff22067890 */ /* 0x000fe4000fffe0ff */
[----:B------:R-:W-:Y:S02]  /*38c0*/  UIADD3 UR4, UPT, UPT, UR34, 0x2, URZ ;  /* 0x0000000222047890 */ /* 0x000fe4000fffe0ff */
[----:B------:R-:W-:Y:S02]  /*38d0*/  UISETP.GE.U32.AND UP0, UPT, UR6, 0x6, UPT ;  /* 0x000000060600788c */ /* 0x000fe4000bf06070 */
[----:B------:R-:W-:Y:S02]  /*38e0*/  UIADD3 UR36, UPT, UPT, UR36, 0x40, URZ ;  /* 0x0000004024247890 */ /* 0x000fe4000fffe0ff */
[----:B------:R-:W-:Y:S02]  /*38f0*/  UIADD3 UR35, UPT, UPT, UR35, 0x1, URZ ;  /* 0x0000000123237890 */ /* 0x000fe4000fffe0ff */
[----:B------:R-:W-:-:S02]  /*3900*/  UIADD3 UR33, UPT, UPT, UR33, 0x2, URZ ;  /* 0x0000000221217890 */ /* 0x000fc4000fffe0ff */
[----:B------:R-:W-:Y:S02]  /*3910*/  UIADD3 UR5, UPT, UPT, UR5, 0x20, URZ ;  /* 0x0000002005057890 */ /* 0x000fe4000fffe0ff */
[----:B------:R-:W-:Y:S01]  /*3920*/  UIADD3 UR13, UPT, UPT, UR13, 0x40, URZ ;  /* 0x000000400d0d7890 */ /* 0x000fe2000fffe0ff */
[----:B------:R-:W-:Y:S01]  /*3930*/  UMOV UR34, UR4 ;  /* 0x0000000400227c82 */ /* 0x000fe20008000000 */
[----:B------:R-:W-:Y:S10]  /*3940*/  BRA.U !UP0, `(.L_x_38) ;  /* 0xffffffe908187547 */ /* 0x000ff4000b83ffff */
[----:B------:R-:W-:Y:S01]  /*3950*/  NOP ;  /* 0x0000000000007918 */ /* 0x000fe20000000000 */
[----:B------:R-:W2:Y:S01]  /*3960*/  LDCU.64 UR4, c[0x0][0x5c0] ;  /* 0x0000b800ff0477ac */ /* 0x000ea20008000a00 */
[----:B------:R-:W-:Y:S01]  /*3970*/  ULEA.HI.SX32 UR27, UR26, UR27, 0x1e ;  /* 0x0000001b1a1b7291 */ /* 0x000fe2000f8ff2ff */
[----:B------:R-:W-:Y:S01]  /*3980*/  ELECT P0, URZ, PT ;  /* 0x0000000000ff782f */ /* 0x000fe20003800000 */
[----:B------:R-:W-:Y:S02]  /*3990*/  UIADD3 UR23, UPT, UPT, UR23, 0x1, URZ ;  /* 0x0000000117177890 */ /* 0x000fe4000fffe0ff */
[----:B------:R-:W-:Y:S02]  /*39a0*/  UIADD3 UR24, UPT, UPT, UR24, 0x1, URZ ;  /* 0x0000000118187890 */ /* 0x000fe4000fffe0ff */
[----:B------:R-:W-:-:S04]  /*39b0*/  UISETP.NE.AND UP0, UPT, UR23, 0x2, UPT ;  /* 0x000000021700788c */ /* 0x000fc8000bf05270 */
[----:B------:R-:W-:Y:S02]  /*39c0*/  USEL UR23, UR23, URZ, UP0 ;  /* 0x000000ff17177287 */ /* 0x000fe40008000000 */
[----:B--2---:R-:W-:Y:S02]  /*39d0*/  UIMAD.WIDE.U32 UR8, UR27, UR5, URZ ;  /* 0x000000051b0872a5 */ /* 0x004fe4000f8e00ff */
[----:B-1----:R-:W-:Y:S01]  /*39e0*/  @P0 IMAD.MOV.U32 R4, RZ, RZ, 0x1 ;  /* 0x00000001ff040424 */ /* 0x002fe200078e00ff */
[----:B------:R-:W1:Y:S03]  /*39f0*/  LDCU UR5, c[0x0][0x5d0] ;  /* 0x0000ba00ff0577ac */ /* 0x000e660008000800 */
[----:B------:R2:W-:Y:S01]  /*3a00*/  @P0 SYNCS.ARRIVE.TRANS64.ART0 RZ, [UR22+0x40], R4 ;  /* 0x00004004ffff09a7 */ /* 0x0005e20008500016 */
        /* <DEDUP_REMOVED lines=10> */
[----:B------:R-:W-:-:S04]  /*3ab0*/  UIADD3 UR6, UPT, UPT, UR9, UR6, URZ ;  /* 0x0000000609067290 */ /* 0x000fc8000fffe0ff */
[----:B------:R-:W-:-:S04]  /*3ac0*/  USHF.R.U32.HI UR6, URZ, UR15, UR6 ;  /* 0x0000000fff067299 */ /* 0x000fc80008011606 */
[----:B-1----:R-:W-:-:S04]  /*3ad0*/  UIMAD.WIDE.U32 UR8, UR6, UR5, URZ ;  /* 0x00000005060872a5 */ /* 0x002fc8000f8e00ff */
[----:B------:R-:W-:-:S04]  /*3ae0*/  UIADD3 UR5, UPT, UPT, UR6, -UR9, URZ ;  /* 0x8000000906057290 */ /* 0x000fc8000fffe0ff */
[----:B------:R-:W-:-:S03]  /*3af0*/  USHF.R.U32.HI UR5, URZ, UR17, UR5 ;  /* 0x00000011ff057299 */ /* 0x000fc60008011605 */
[----:B------:R-:W1:Y:S01]  /*3b00*/  LDCU UR8, c[0x0][0x5cc] ;  /* 0x0000b980ff0877ac */ /* 0x000e620008000800 */
[----:B------:R-:W-:-:S04]  /*3b10*/  UIADD3 UR5, UPT, UPT, UR9, UR5, URZ ;  /* 0x0000000509057290 */ /* 0x000fc8000fffe0ff */
[----:B------:R-:W-:-:S04]  /*3b20*/  USHF.R.U32.HI UR5, URZ, UR16, UR5 ;  /* 0x00000010ff057299 */ /* 0x000fc80008011605 */
[----:B------:R-:W-:-:S04]  /*3b30*/  UIADD3 UR5, UPT, UPT, -UR5, URZ, URZ ;  /* 0x000000ff05057290 */ /* 0x000fc8000fffe1ff */
[----:B------:R-:W-:Y:S02]  /*3b40*/  UIMAD UR5, UR4, UR5, UR6 ;  /* 0x00000005040572a4 */ /* 0x000fe4000f8e0206 */
[----:B------:R-:W-:Y:S02]  /*3b50*/  USEL UR4, URZ, 0x1, UP0 ;  /* 0x00000001ff047887 */ /* 0x000fe40008000000 */
[----:B------:R-:W-:Y:S02]  /*3b60*/  UISETP.GE.AND UP0, UPT, UR27, 0x80, UPT ;  /* 0x000000801b00788c */ /* 0x000fe4000bf06270 */
[----:B------:R-:W-:Y:S02]  /*3b70*/  UIADD3 UR6, UPT, UPT, -UR6, URZ, URZ ;  /* 0x000000ff06067290 */ /* 0x000fe4000fffe1ff */
[----:B------:R-:W-:Y:S02]  /*3b80*/  LOP3.LUT R0, R0, UR4, RZ, 0x3c, !PT ;  /* 0x0000000400007c12 */ /* 0x000fe4000f8e3cff */
[----:B-1----:R-:W-:-:S03]  /*3b90*/  UIMAD UR14, UR8, UR6, UR14 ;  /* 0x00000006080e72a4 */ /* 0x002fc6000f8e020e */
[----:B--2---:R-:W-:Y:S09]  /*3ba0*/  BRA.U !UP0, `(.L_x_39) ;  /* 0xffffffe508347547 */ /* 0x004ff2000b83ffff */
.L_x_35:
[----:B------:R-:W-:-:S09]  /*3bb0*/  UISETP.NE.AND UP0, UPT, UR21, URZ, UPT ;  /* 0x000000ff1500728c */ /* 0x000fd2000bf05270 */
[----:B------:R-:W-:Y:S05]  /*3bc0*/  BRA.U UP0, `(.L_x_40) ;  /* 0x00000001001c7547 */ /* 0x000fea000b800000 */
[----:B------:R-:W1:Y:S01]  /*3bd0*/  S2UR UR4, SR_CgaCtaId ;  /* 0x00000000000479c3 */ /* 0x000e620000008800 */
[----:B------:R-:W-:Y:S01]  /*3be0*/  ELECT P0, URZ, PT ;  /* 0x0000000000ff782f */ /* 0x000fe20003800000 */
[----:B------:R-:W-:Y:S01]  /*3bf0*/  HFMA2 R0, -RZ, RZ, 0, 5.9604644775390625e-08 ;  /* 0x00000001ff007431 */ /* 0x000fe200000001ff */
[----:B------:R-:W-:-:S05]  /*3c00*/  UMOV UR5, 0x40 ;  /* 0x0000004000057882 */ /* 0x000fca0000000000 */
[----:B------:R-:W-:Y:S01]  /*3c10*/  UVIRTCOUNT.DEALLOC.SMPOOL 0x80 ;  /* 0x000000800000784c */ /* 0x000fe20000000000 */
[----:B-1----:R-:W-:-:S09]  /*3c20*/  ULEA UR4, UR4, UR5, 0x18 ;  /* 0x0000000504047291 */ /* 0x002fd2000f8ec0ff */
[----:B------:R1:W-:Y:S03]  /*3c30*/  @P0 STS.U8 [UR4], R0 ;  /* 0x00000000ff000988 */ /* 0x0003e60008000004 */
.L_x_40:
[----:B------:R-:W-:Y:S06]  /*3c40*/  BAR.SYNC.DEFER_BLOCKING 0x1, 0x80 ;  /* 0x0042000000007b1d */ /* 0x000fec0000010000 */
[----:B------:R-:W-:Y:S05]  /*3c50*/  BRA.U UP0, `(.L_x_41) ;  /* 0x0000000100a07547 */ /* 0x000fea000b800000 */
[----:B------:R-:W2:Y:S01]  /*3c60*/  S2UR UR4, SR_CgaCtaId ;  /* 0x00000000000479c3 */ /* 0x000ea20000008800 */
[----:B------:R-:W-:Y:S01]  /*3c70*/  NOP ;  /* 0x0000000000007918 */ /* 0x000fe20000000000 */
[----:B------:R-:W-:Y:S01]  /*3c80*/  UMOV UR5, 0x50 ;  /* 0x0000005000057882 */ /* 0x000fe20000000000 */
[----:B------:R-:W-:Y:S01]  /*3c90*/  ULOP3.LUT UR9, UR28, 0xffff, URZ, 0xc0, !UPT ;  /* 0x0000ffff1c097892 */ /* 0x000fe2000f8ec0ff */
[----:B------:R-:W-:-:S03]  /*3ca0*/  UMOV UR6, 0xffff ;  /* 0x0000ffff00067882 */ /* 0x000fc60000000000 */
[----:B------:R-:W-:-:S04]  /*3cb0*/  USHF.R.U32.HI UR9, URZ, 0x5, UR9 ;  /* 0x00000005ff097899 */ /* 0x000fc80008011609 */
[----:B------:R-:W-:Y:S02]  /*3cc0*/  UIADD3 UR8, UPT, UPT, UR9, 0x10, URZ ;  /* 0x0000001009087890 */ /* 0x000fe4000fffe0ff */
[----:B------:R-:W-:Y:S02]  /*3cd0*/  USHF.L.U32 UR6, UR6, UR9, URZ ;  /* 0x0000000906067299 */ /* 0x000fe400080006ff */
[----:B--2---:R-:W-:-:S03]  /*3ce0*/  ULEA UR4, UR4, UR5, 0x18 ;  /* 0x0000000504047291 */ /* 0x004fc6000f8ec0ff */
[----:B------:R-:W-:Y:S02]  /*3cf0*/  UMOV UR5, 0x1 ;  /* 0x0000000100057882 */ /* 0x000fe40000000000 */
[----:B------:R-:W-:-:S04]  /*3d00*/  USHF.L.U32 UR8, UR5, UR8, URZ ;  /* 0x0000000805087299 */ /* 0x000fc800080006ff */
[----:B-1----:R-:W1:Y:S01]  /*3d10*/  LDS R0, [UR4] ;  /* 0x00000004ff007984 */ /* 0x002e620008000800 */
[----:B------:R-:W-:-:S04]  /*3d20*/  ULOP3.LUT UR8, UR8, UR6, URZ, 0xfc, !UPT ;  /* 0x0000000608087292 */ /* 0x000fc8000f8efcff */
[----:B------:R-:W-:Y:S01]  /*3d30*/  ULOP3.LUT UR6, UR8, 0xffff, URZ, 0xc0, !UPT ;  /* 0x0000ffff08067892 */ /* 0x000fe2000f8ec0ff */
[----:B-1----:R-:W-:-:S13]  /*3d40*/  R2UR UR7, R0 ;  /* 0x00000000000772ca */ /* 0x002fda00000e0000 */
[----:B------:R-:W-:-:S04]  /*3d50*/  ULOP3.LUT UR5, UR8, 0xffff, UR7, 0x80, !UPT ;  /* 0x0000ffff08057892 */ /* 0x000fc8000f8e8007 */
[----:B------:R-:W-:-:S09]  /*3d60*/  UISETP.NE.AND UP0, UPT, UR5, UR6, UPT ;  /* 0x000000060500728c */ /* 0x000fd2000bf05270 */
[----:B------:R-:W-:Y:S05]  /*3d70*/  BRA.U UP0, `(.L_x_42) ;  /* 0x00000001004c7547 */ /* 0x000fea000b800000 */
[----:B------:R-:W-:Y:S02]  /*3d80*/  USHF.R.U32.HI UR5, URZ, 0x10, UR8 ;  /* 0x00000010ff057899 */ /* 0x000fe40008011608 */
[----:B------:R-:W-:-:S04]  /*3d90*/  USHF.R.U32.HI UR6, URZ, 0x10, UR7 ;  /* 0x00000010ff067899 */ /* 0x000fc80008011607 */
[----:B------:R-:W-:-:S04]  /*3da0*/  ULOP3.LUT UR6, UR6, UR5, URZ, 0xc0, !UPT ;  /* 0x0000000506067292 */ /* 0x000fc8000f8ec0ff */
[----:B------:R-:W-:-:S09]  /*3db0*/  UISETP.NE.AND UP0, UPT, UR6, UR5, UPT ;  /* 0x000000050600728c */ /* 0x000fd2000bf05270 */
[----:B------:R-:W-:Y:S05]  /*3dc0*/  BRA.U UP0, `(.L_x_43) ;  /* 0x00000001002c7547 */ /* 0x000fea000b800000 */
[----:B------:R-:W1:Y:S01]  /*3dd0*/  S2R R2, SR_LANEID ;  /* 0x0000000000027919 */ /* 0x000e620000000000 */
[----:B------:R-:W-:Y:S01]  /*3de0*/  ULOP3.LUT UR8, URZ, UR8, URZ, 0x33, !UPT ;  /* 0x00000008ff087292 */ /* 0x000fe2000f8e33ff */
[----:B------:R-:W-:Y:S02]  /*3df0*/  VOTEU.ANY UR6, UPT, PT ;  /* 0x0000000000067886 */ /* 0x000fe400038e0100 */
[----:B------:R-:W-:-:S03]  /*3e00*/  UFLO.U32 UR6, UR6 ;  /* 0x00000006000672bd */ /* 0x000fc600080e0000 */
[----:B------:R-:W-:-:S04]  /*3e10*/  IMAD.U32 R0, RZ, RZ, UR8 ;  /* 0x00000008ff007e24 */ /* 0x000fc8000f8e00ff */
[----:B------:R-:W2:Y:S02]  /*3e20*/  REDUX UR5, R0 ;  /* 0x00000000000573c4 */ /* 0x000ea40000000000 */
[----:B------:R3:W-:Y:S01]  /*3e30*/  UTCATOMSWS.AND URZ, UR8 ;  /* 0x0000000800ff79e3 */ /* 0x0007e20008000000 */
[----:B-1----:R-:W-:Y:S02]  /*3e40*/  ISETP.EQ.U32.AND P0, PT, R2, UR6, PT ;  /* 0x0000000602007c0c */ /* 0x002fe4000bf02070 */
[----:B--2---:R-:W-:-:S11]  /*3e50*/  MOV R0, UR5 ;  /* 0x0000000500007c02 */ /* 0x004fd60008000f00 */
[----:B------:R3:W-:Y:S01]  /*3e60*/  @P0 ATOMS.AND RZ, [UR4], R0 ;  /* 0x00000000ffff098c */ /* 0x0007e2000a800004 */
[----:B------:R-:W-:Y:S05]  /*3e70*/  BRA `(.L_x_44) ;  /* 0x0000000000147947 */ /* 0x000fea0003800000 */
.L_x_43:
[----:B------:R-:W-:Y:S02]  /*3e80*/  MOV R2, 0x3ea0 ;  /* 0x00003ea000027802 */ /* 0x000fe40000000f00 */
[----:B------:R-:W-:Y:S05]  /*3e90*/  CALL.REL.NOINC `($__internal_0_$__cuda_sm10x_tcgen05_guardrail_trap_col_being_dealloced_not_returned_by_alloc) ;  /* 0x0000000000cc7944 */ /* 0x000fea0003c00000 */
[----:B------:R-:W-:Y:S05]  /*3ea0*/  BRA `(.L_x_44) ;  /* 0x0000000000087947 */ /* 0x000fea0003800000 */
.L_x_42:
[----:B------:R-:W-:Y:S02]  /*3eb0*/  MOV R2, 0x3ed0 ;  /* 0x00003ed000027802 */ /* 0x000fe40000000f00 */
[----:B------:R-:W-:Y:S05]  /*3ec0*/  CALL.REL.NOINC `($__internal_2_$__cuda_sm10x_tcgen05_guardrail_trap_unallocated_columns_being_dealloced) ;  /* 0x0000000000d87944 */ /* 0x000fea0003c00000 */
.L_x_44:
[----:B------:R-:W-:Y:S01]  /*3ed0*/  NOP ;  /* 0x0000000000007918 */ /* 0x000fe20000000000 */
.L_x_41:
[----:B------:R-:W-:-:S04]  /*3ee0*/  DEPBAR.LE SB0, 0x0 ;  /* 0x000080000000791a */ /* 0x000fc80000000000 */
[----:B---3--:R-:W-:Y:S05]  /*3ef0*/  EXIT ;  /* 0x000000000000794d */ /* 0x008fea0003800000 */
.L_x_18:
[----:B------:R-:W-:Y:S02]  /*3f00*/  MOV R4, UR12 ;  /* 0x0000000c00047c02 */ /* 0x000fe40008000f00 */
[----:B------:R-:W-:Y:S02]  /*3f10*/  MOV R5, UR12 ;  /* 0x0000000c00057c02 */ /* 0x000fe40008000f00 */
[----:B------:R-:W-:-:S07]  /*3f20*/  MOV R0, UR9 ;  /* 0x0000000900007c02 */ /* 0x000fce0008000f00 */
.L_x_45:
[----:B-1----:R1:W2:Y:S02]  /*3f30*/  SYNCS.PHASECHK.TRANS64.TRYWAIT P0, [R0+URZ+0x18], R5 ;  /* 0x00001805000075a7 */ /* 0x0022a400080011ff */
[----:B--2---:R-:W-:Y:S05]  /*3f40*/  @!P0 NANOSLEEP.SYNCS 0x989680 ;  /* 0x009896800000895d */ /* 0x004fea0003900000 */
[----:B------:R-:W2:Y:S02]  /*3f50*/  @!P0 SYNCS.PHASECHK.TRANS64 P0, [R0+URZ+0x18], R5 ;  /* 0x00001805000085a7 */ /* 0x000ea400080010ff */
[----:B--2---:R-:W-:Y:S05]  /*3f60*/  @!P0 BRA `(.L_x_45) ;  /* 0xfffffffc00f08947 */ /* 0x004fea000383ffff */
[----:B------:R-:W-:Y:S05]  /*3f70*/  BRA `(.L_x_17) ;  /* 0xffffffc800f87947 */ /* 0x000fea000383ffff */
.L_x_21:
[----:B------:R-:W-:Y:S02]  /*3f80*/  MOV R4, UR6 ;  /* 0x0000000600047c02 */ /* 0x000fe40008000f00 */
[----:B------:R-:W-:Y:S02]  /*3f90*/  MOV R5, UR6 ;  /* 0x0000000600057c02 */ /* 0x000fe40008000f00 */
[----:B------:R-:W-:-:S07]  /*3fa0*/  MOV R0, UR4 ;  /* 0x0000000400007c02 */ /* 0x000fce0008000f00 */
.L_x_46:
[----:B-1----:R1:W5:Y:S02]  /*3fb0*/  SYNCS.PHASECHK.TRANS64.TRYWAIT P0, [R0+URZ+0x18], R5 ;  /* 0x00001805000075a7 */ /* 0x00236400080011ff */
[----:B-----5:R-:W-:Y:S05]  /*3fc0*/  @!P0 NANOSLEEP.SYNCS 0x989680 ;  /* 0x009896800000895d */ /* 0x020fea0003900000 */
[----:B------:R-:W5:Y:S02]  /*3fd0*/  @!P0 SYNCS.PHASECHK.TRANS64 P0, [R0+URZ+0x18], R5 ;  /* 0x00001805000085a7 */ /* 0x000f6400080010ff */
[----:B-----5:R-:W-:Y:S05]  /*3fe0*/  @!P0 BRA `(.L_x_46) ;  /* 0xfffffffc00f08947 */ /* 0x020fea000383ffff */
[----:B------:R-:W-:Y:S05]  /*3ff0*/  BRA `(.L_x_47) ;  /* 0xffffffcc00d47947 */ /* 0x000fea000383ffff */
.L_x_24:
[----:B------:R-:W-:Y:S02]  /*4000*/  MOV R0, UR7 ;  /* 0x0000000700007c02 */ /* 0x000fe40008000f00 */
[-C--:B------:R-:W-:Y:S02]  /*4010*/  MOV R6, R2.reuse ;  /* 0x0000000200067202 */ /* 0x080fe40000000f00 */
[----:B------:R-:W-:-:S07]  /*4020*/  MOV R7, R2 ;  /* 0x0000000200077202 */ /* 0x000fce0000000f00 */
.L_x_48:
[----:B-1----:R1:W4:Y:S02]  /*4030*/  SYNCS.PHASECHK.TRANS64.TRYWAIT P0, [R0+URZ+0x40], R7 ;  /* 0x00004007000075a7 */ /* 0x00232400080011ff */
[----:B----4-:R-:W-:Y:S05]  /*4040*/  @!P0 NANOSLEEP.SYNCS 0x989680 ;  /* 0x009896800000895d */ /* 0x010fea0003900000 */
[----:B------:R-:W4:Y:S02]  /*4050*/  @!P0 SYNCS.PHASECHK.TRANS64 P0, [R0+URZ+0x40], R7 ;  /* 0x00004007000085a7 */ /* 0x000f2400080010ff */
[----:B----4-:R-:W-:Y:S05]  /*4060*/  @!P0 BRA `(.L_x_48) ;  /* 0xfffffffc00f08947 */ /* 0x010fea000383ffff */
[----:B------:R-:W-:Y:S05]  /*4070*/  BRA `(.L_x_49) ;  /* 0xffffffd000b87947 */ /* 0x000fea000383ffff */
.L_x_26:
[----:B------:R-:W-:Y:S02]  /*4080*/  MOV R6, UR12 ;  /* 0x0000000c00067c02 */ /* 0x000fe40008000f00 */
[----:B------:R-:W-:Y:S02]  /*4090*/  MOV R7, UR12 ;  /* 0x0000000c00077c02 */ /* 0x000fe40008000f00 */
[----:B------:R-:W-:Y:S07]  /*40a0*/  MOV R0, UR5 ;  /* 0x0000000500007c02 */ /* 0x000fee0008000f00 */
.L_x_50:
[----:B-1----:R1:W4:Y:S02]  /*40b0*/  SYNCS.PHASECHK.TRANS64.TRYWAIT P1, [R0+URZ], R7 ;  /* 0x00000007000075a7 */ /* 0x00232400080211ff */
[----:B----4-:R-:W-:Y:S05]  /*40c0*/  @!P1 NANOSLEEP.SYNCS 0x989680 ;  /* 0x009896800000995d */ /* 0x010fea0003900000 */
[----:B------:R-:W4:Y:S02]  /*40d0*/  @!P1 SYNCS.PHASECHK.TRANS64 P1, [R0+URZ], R7 ;  /* 0x00000007000095a7 */ /* 0x000f2400080210ff */
[----:B----4-:R-:W-:Y:S05]  /*40e0*/  @!P1 BRA `(.L_x_50) ;  /* 0xfffffffc00f09947 */ /* 0x010fea000383ffff */
[----:B------:R-:W-:Y:S05]  /*40f0*/  BRA `(.L_x_25) ;  /* 0xffffffd000fc7947 */ /* 0x000fea000383ffff */
.L_x_29:
[----:B------:R-:W-:-:S07]  /*4100*/  MOV R5, R4 ;  /* 0x0000000400057202 */ /* 0x000fce0000000f00 */
.L_x_51:
[----:B----4-:R4:W1:Y:S02]  /*4110*/  SYNCS.PHASECHK.TRANS64.TRYWAIT P0, [R0+URZ+0x40], R5 ;  /* 0x00004005000075a7 */ /* 0x01086400080011ff */
[----:B-1----:R-:W-:Y:S05]  /*4120*/  @!P0 NANOSLEEP.SYNCS 0x989680 ;  /* 0x009896800000895d */ /* 0x002fea0003900000 */
[----:B------:R-:W1:Y:S02]  /*4130*/  @!P0 SYNCS.PHASECHK.TRANS64 P0, [R0+URZ+0x40], R5 ;  /* 0x00004005000085a7 */ /* 0x000e6400080010ff */
[----:B-1----:R-:W-:Y:S05]  /*4140*/  @!P0 BRA `(.L_x_51) ;  /* 0xfffffffc00f08947 */ /* 0x002fea000383ffff */
[----:B------:R-:W-:Y:S05]  /*4150*/  BRA `(.L_x_22) ;  /* 0xffffffd400ac7947 */ /* 0x000fea000383ffff */
.L_x_36:
[----:B------:R-:W-:Y:S02]  /*4160*/  MOV R4, UR22 ;  /* 0x0000001600047c02 */ /* 0x000fe40008000f00 */
[----:B------:R-:W-:-:S07]  /*4170*/  MOV R7, R6 ;  /* 0x0000000600077202 */ /* 0x000fce0000000f00 */
.L_x_52:
[----:B-1----:R1:W2:Y:S02]  /*4180*/  SYNCS.PHASECHK.TRANS64.TRYWAIT P0, [R4+URZ+0x30], R7 ;  /* 0x00003007040075a7 */ /* 0x0022a400080011ff */
[----:B--2---:R-:W-:Y:S05]  /*4190*/  @!P0 NANOSLEEP.SYNCS 0x989680 ;  /* 0x009896800000895d */ /* 0x004fea0003900000 */
[----:B------:R-:W2:Y:S02]  /*41a0*/  @!P0 SYNCS.PHASECHK.TRANS64 P0, [R4+URZ+0x30], R7 ;  /* 0x00003007040085a7 */ /* 0x000ea400080010ff */
[----:B--2---:R-:W-:Y:S05]  /*41b0*/  @!P0 BRA `(.L_x_52) ;  /* 0xfffffffc00f08947 */ /* 0x004fea000383ffff */
[----:B------:R-:W-:Y:S05]  /*41c0*/  BRA `(.L_x_53) ;  /* 0xffffffdc00f07947 */ /* 0x000fea000383ffff */
        .weak           $__internal_0_$__cuda_sm10x_tcgen05_guardrail_trap_col_being_dealloced_not_returned_by_alloc
        .type           $__internal_0_$__cuda_sm10x_tcgen05_guardrail_trap_col_being_dealloced_not_returned_by_alloc,@function
        .size           $__internal_0_$__cuda_sm10x_tcgen05_guardrail_trap_col_being_dealloced_not_returned_by_alloc,($__internal_1_$__cuda_sm10x_tcgen05_guardrail_trap_phase_invalid_during_alloc - $__internal_0_$__cuda_sm10x_tcgen05_guardrail_trap_col_being_dealloced_not_returned_by_alloc)
$__internal_0_$__cuda_sm10x_tcgen05_guardrail_trap_col_being_dealloced_not_returned_by_alloc:
[----:B------:R-:W-:Y:S05]  /*41d0*/  BPT.TRAP 0x1 ;  /* 0x000000040000795c */ /* 0x000fea0000300000 */
[----:B------:R-:W-:-:S04]  /*41e0*/  HFMA2 R3, -RZ, RZ, 0, 0 ;  /* 0x00000000ff037431 */ /* 0x000fc800000001ff */
[----:B------:R-:W-:Y:S05]  /*41f0*/  RET.REL.NODEC R2 `(kernel_cutlass_kernel_cudnngemm_swigludense_gemm_persistent_swigluPersistentDenseGemmKernel_object_at__TiledMMA_ThrLayoutVMNK11110000_PermutationMNK____MMAAtom_ThrID10_ShapeMNK12825616_TV_0) ;  /* 0xffffffbc02807950 */ /* 0x000fea0003c3ffff */
        .weak           $__internal_1_$__cuda_sm10x_tcgen05_guardrail_trap_phase_invalid_during_alloc
        .type           $__internal_1_$__cuda_sm10x_tcgen05_guardrail_trap_phase_invalid_during_alloc,@function
        .size           $__internal_1_$__cuda_sm10x_tcgen05_guardrail_trap_phase_invalid_during_alloc,($__internal_2_$__cuda_sm10x_tcgen05_guardrail_trap_unallocated_columns_being_dealloced - $__internal_1_$__cuda_sm10x_tcgen05_guardrail_trap_phase_invalid_during_alloc)
$__internal_1_$__cuda_sm10x_tcgen05_guardrail_trap_phase_invalid_during_alloc:
[----:B------:R-:W-:Y:S05]  /*4200*/  BPT.TRAP 0x1 ;  /* 0x000000040000795c */ /* 0x000fea0000300000 */
[----:B------:R-:W-:-:S04]  /*4210*/  MOV R5, 0x0 ;  /* 0x0000000000057802 */ /* 0x000fc80000000f00 */
[----:B------:R-:W-:Y:S05]  /*4220*/  RET.REL.NODEC R4 `(kernel_cutlass_kernel_cudnngemm_swigludense_gemm_persistent_swigluPersistentDenseGemmKernel_object_at__TiledMMA_ThrLayoutVMNK11110000_PermutationMNK____MMAAtom_ThrID10_ShapeMNK12825616_TV_0) ;  /* 0xffffffbc04747950 */ /* 0x000fea0003c3ffff */
        .weak           $__internal_2_$__cuda_sm10x_tcgen05_guardrail_trap_unallocated_columns_being_dealloced
        .type           $__internal_2_$__cuda_sm10x_tcgen05_guardrail_trap_unallocated_columns_being_dealloced,@function
        .size           $__internal_2_$__cuda_sm10x_tcgen05_guardrail_trap_unallocated_columns_being_dealloced,(.L_x_57 - $__internal_2_$__cuda_sm10x_tcgen05_guardrail_trap_unallocated_columns_being_dealloced)
$__internal_2_$__cuda_sm10x_tcgen05_guardrail_trap_unallocated_columns_being_dealloced:
[----:B------:R-:W-:Y:S05]  /*4230*/  BPT.TRAP 0x1 ;  /* 0x000000040000795c */ /* 0x000fea0000300000 */
[----:B------:R-:W-:-:S04]  /*4240*/  HFMA2 R3, -RZ, RZ, 0, 0 ;  /* 0x00000000ff037431 */ /* 0x000fc800000001ff */
[----:B------:R-:W-:Y:S05]  /*4250*/  RET.REL.NODEC R2 `(kernel_cutlass_kernel_cudnngemm_swigludense_gemm_persistent_swigluPersistentDenseGemmKernel_object_at__TiledMMA_ThrLayoutVMNK11110000_PermutationMNK____MMAAtom_ThrID10_ShapeMNK12825616_TV_0) ;  /* 0xffffffbc02687950 */ /* 0x000fea0003c3ffff */
.L_x_54:
[----:B------:R-:W-:-:S00]  /*4260*/  BRA `(.L_x_54) ;  /* 0xfffffffc00fc7947 */ /* 0x000fc0000383ffff */
[----:B------:R-:W-:-:S00]  /*4270*/  NOP ;  /* 0x0000000000007918 */ /* 0x000fc00000000000 */
        /* <DEDUP_REMOVED lines=8> */
.L_x_57:


//--------------------- .nv.shared.kernel_cutlass_kernel_cudnngemm_swigludense_gemm_persistent_swigluPersistentDenseGemmKernel_object_at__TiledMMA_ThrLayoutVMNK11110000_PermutationMNK____MMAAtom_ThrID10_ShapeMNK12825616_TV_0 --------------------------
	.section	.nv.shared.kernel_cutlass_kernel_cudnngemm_swigludense_gemm_persistent_swigluPersistentDenseGemmKernel_object_at__TiledMMA_ThrLayoutVMNK11110000_PermutationMNK____MMAAtom_ThrID10_ShapeMNK12825616_TV_0,"aw",@nobits
	.sectionflags	@""
	.align	1024
	.zero		1024


//--------------------- .nv.shared.reserved.0     --------------------------
	.section	.nv.shared.reserved.0,"aw",@nobits
	.align	8
	.weak		__nv_reservedSMEM_offset_0_alias
	.size		__nv_reservedSMEM_offset_0_alias, 0, 64
	.other		__nv_reservedSMEM_offset_0_alias,@"STO_CUDA_RESERVED_SHARED STV_DEFAULT"
__nv_reservedSMEM_offset_0_alias:
	.zero		0
.nv.shared.reserved.0:
	.zero		64
	.weak		__nv_reservedSMEM_allocation_phase
	.type		__nv_reservedSMEM_allocation_phase,@object
	.size		__nv_reservedSMEM_allocation_phase,(.L_0 - __nv_reservedSMEM_allocation_phase)
__nv_reservedSMEM_allocation_phase:
	.zero		1
.L_0:
	.zero		7
	.weak		__nv_reservedSMEM_devtool_atexit_pc
	.type		__nv_reservedSMEM_devtool_atexit_pc,@object
	.size		__nv_reservedSMEM_devtool_atexit_pc,(__nv_reservedSMEM_allocation_mask - __nv_reservedSMEM_devtool_atexit_pc)
__nv_reservedSMEM_devtool_atexit_pc:
	.zero		8
	.weak		__nv_reservedSMEM_allocation_mask
	.type		__nv_reservedSMEM_allocation_mask,@object
	.size		__nv_reservedSMEM_allocation_mask,(.L_2 - __nv_reservedSMEM_allocation_mask)
__nv_reservedSMEM_allocation_mask:
	.zero		4
.L_2:


//--------------------- .nv.constant0.kernel_cutlass_kernel_cudnngemm_swigludense_gemm_persistent_swigluPersistentDenseGemmKernel_object_at__TiledMMA_ThrLayoutVMNK11110000_PermutationMNK____MMAAtom_ThrID10_ShapeMNK12825616_TV_0 --------------------------
	.section	.nv.constant0.kernel_cutlass_kernel_cudnngemm_swigludense_gemm_persistent_swigluPersistentDenseGemmKernel_object_at__TiledMMA_ThrLayoutVMNK11110000_PermutationMNK____MMAAtom_ThrID10_ShapeMNK12825616_TV_0,"a",@progbits
	.sectionflags	@""
	.align	4
.nv.constant0.kernel_cutlass_kernel_cudnngemm_swigludense_gemm_persistent_swigluPersistentDenseGemmKernel_object_at__TiledMMA_ThrLayoutVMNK11110000_PermutationMNK____MMAAtom_ThrID10_ShapeMNK12825616_TV_0:
	.zero		1512


//--------------------- SYMBOLS --------------------------

	.type		.nv.reservedSmem.offset0,@object
	.size		.nv.reservedSmem.offset0,0x4
	.type		.nv.reservedSmem.cap,@object
	.size		.nv.reservedSmem.cap,0x4
